	.target	sm_90a

	.elftype	@"ET_EXEC"


//--------------------- .note.nv.tkinfo           --------------------------
	.section	.note.nv.tkinfo,"",@"SHT_NOTE"
	.sectionflags	@"SHF_NOTE_NV_TKINFO"
	.tkinfo
        /*0018*/ 	.word	0x00000002
        /*0030*/ 	.string	""
        /*0030*/ 	.string	"ptxas"
        /*0030*/ 	.string	"Cuda compilation tools, release 13.0, V13.0.88"
        /*0030*/ 	.string	"Build cuda_13.0.r13.0/compiler.36424714_0"
        /*0030*/ 	.string	"-arch sm_90a -m 64 "



//--------------------- .note.nv.cuinfo           --------------------------
	.section	.note.nv.cuinfo,"",@"SHT_NOTE"
	.sectionflags	@"SHF_NOTE_NV_CUINFO"
        /*0018*/ 	.short	0x0002
        /*001a*/ 	.short	0x005a
        /*001c*/ 	.short	0x0082
	.zero		2


//--------------------- .nv.info                  --------------------------
	.section	.nv.info,"",@"SHT_CUDA_INFO"
	.align	4


	//----- nvinfo : EIATTR_REGCOUNT
	.align		4
        /*0000*/ 	.byte	0x04, 0x2f
        /*0002*/ 	.short	(.L_12 - .L_11)
	.align		4
.L_11:
        /*0004*/ 	.word	index@(_ZN7cutlass13device_kernelINS_4gemm6kernel13GemmUniversalIN4cute5tupleIJiiiiEEENS1_10collective13CollectiveMmaINS1_37MainloopSm90TmaGmmaWarpSpecializedFP8ILi28ENS5_IJNS4_1CILi2EEESB_NSA_ILi1EEEEEENS1_32KernelTmaWarpSpecializedPingpongEEENS5_IJNSA_ILi64EEESG_SG_EEENS_12float_e5m2_tENS5_IJlSC_lEEESI_SJ_NS4_8TiledMMAINS4_8MMA_AtomIJNS4_4SM904GMMA30MMA_64x64x32_F32E5M2E5M2_SS_TNILNSN_7ScaleInE1ELSP_1EEEEEENS4_6LayoutINS5_IJSC_SC_SC_EEENS5_IJNSA_ILi0EEESU_SU_EEEEENS5_IJNS4_10UnderscoreESX_SX_EEEEENS4_23SM90_TMA_LOAD_MULTICASTENS4_14ComposedLayoutINS4_7SwizzleILi2ELi4ELi3EEENS4_18smem_ptr_flag_bitsILi8EEENSS_INS5_IJNSA_ILi8EEESG_EEENS5_IJSG_SC_EEEEEEEvNS4_8identityES10_S1A_vS1B_EENS_8epilogue10collective6detail29Sm90TmaWarpSpecializedAdapterINS1E_15DefaultEpilogueISI_SJ_SJ_NS1D_6thread17LinearCombinationISI_Li1EffLNS1I_9ScaleType4KindE0ELNS_15FloatRoundStyleE2ESI_EENS1_15EpilogueDefaultEEEEEvvEEEEvNT_6ParamsE)
        /*0008*/ 	.word	0x000000a8


	//----- nvinfo : EIATTR_FRAME_SIZE
	.align		4
.L_12:
        /*000c*/ 	.byte	0x04, 0x11
        /*000e*/ 	.short	(.L_14 - .L_13)
	.align		4
.L_13:
        /*0010*/ 	.word	index@(_ZN7cutlass13device_kernelINS_4gemm6kernel13GemmUniversalIN4cute5tupleIJiiiiEEENS1_10collective13CollectiveMmaINS1_37MainloopSm90TmaGmmaWarpSpecializedFP8ILi28ENS5_IJNS4_1CILi2EEESB_NSA_ILi1EEEEEENS1_32KernelTmaWarpSpecializedPingpongEEENS5_IJNSA_ILi64EEESG_SG_EEENS_12float_e5m2_tENS5_IJlSC_lEEESI_SJ_NS4_8TiledMMAINS4_8MMA_AtomIJNS4_4SM904GMMA30MMA_64x64x32_F32E5M2E5M2_SS_TNILNSN_7ScaleInE1ELSP_1EEEEEENS4_6LayoutINS5_IJSC_SC_SC_EEENS5_IJNSA_ILi0EEESU_SU_EEEEENS5_IJNS4_10UnderscoreESX_SX_EEEEENS4_23SM90_TMA_LOAD_MULTICASTENS4_14ComposedLayoutINS4_7SwizzleILi2ELi4ELi3EEENS4_18smem_ptr_flag_bitsILi8EEENSS_INS5_IJNSA_ILi8EEESG_EEENS5_IJSG_SC_EEEEEEEvNS4_8identityES10_S1A_vS1B_EENS_8epilogue10collective6detail29Sm90TmaWarpSpecializedAdapterINS1E_15DefaultEpilogueISI_SJ_SJ_NS1D_6thread17LinearCombinationISI_Li1EffLNS1I_9ScaleType4KindE0ELNS_15FloatRoundStyleE2ESI_EENS1_15EpilogueDefaultEEEEEvvEEEEvNT_6ParamsE)
        /*0014*/ 	.word	0x00000000


	//----- nvinfo : EIATTR_MIN_STACK_SIZE
	.align		4
.L_14:
        /*0018*/ 	.byte	0x04, 0x12
        /*001a*/ 	.short	(.L_16 - .L_15)
	.align		4
.L_15:
        /*001c*/ 	.word	index@(_ZN7cutlass13device_kernelINS_4gemm6kernel13GemmUniversalIN4cute5tupleIJiiiiEEENS1_10collective13CollectiveMmaINS1_37MainloopSm90TmaGmmaWarpSpecializedFP8ILi28ENS5_IJNS4_1CILi2EEESB_NSA_ILi1EEEEEENS1_32KernelTmaWarpSpecializedPingpongEEENS5_IJNSA_ILi64EEESG_SG_EEENS_12float_e5m2_tENS5_IJlSC_lEEESI_SJ_NS4_8TiledMMAINS4_8MMA_AtomIJNS4_4SM904GMMA30MMA_64x64x32_F32E5M2E5M2_SS_TNILNSN_7ScaleInE1ELSP_1EEEEEENS4_6LayoutINS5_IJSC_SC_SC_EEENS5_IJNSA_ILi0EEESU_SU_EEEEENS5_IJNS4_10UnderscoreESX_SX_EEEEENS4_23SM90_TMA_LOAD_MULTICASTENS4_14ComposedLayoutINS4_7SwizzleILi2ELi4ELi3EEENS4_18smem_ptr_flag_bitsILi8EEENSS_INS5_IJNSA_ILi8EEESG_EEENS5_IJSG_SC_EEEEEEEvNS4_8identityES10_S1A_vS1B_EENS_8epilogue10collective6detail29Sm90TmaWarpSpecializedAdapterINS1E_15DefaultEpilogueISI_SJ_SJ_NS1D_6thread17LinearCombinationISI_Li1EffLNS1I_9ScaleType4KindE0ELNS_15FloatRoundStyleE2ESI_EENS1_15EpilogueDefaultEEEEEvvEEEEvNT_6ParamsE)
        /*0020*/ 	.word	0x00000000
.L_16:


//--------------------- .nv.compat                --------------------------
	.section	.nv.compat,"",@"SHT_CUDA_COMPAT_INFO"
	.align	4
        /*0000*/ 	.byte	0x02, 0x09, 0x01, 0x00, 0x02, 0x02, 0x04, 0x00, 0x02, 0x05, 0x05, 0x00, 0x03, 0x07, 0x01, 0x01
        /*0010*/ 	.byte	0x02, 0x03, 0x01, 0x00, 0x02, 0x06, 0x01, 0x00, 0x04, 0x0b, 0x08, 0x00, 0x00, 0x00, 0x00, 0x00
        /*0020*/ 	.byte	0x00, 0x00, 0x00, 0x00


//--------------------- .nv.info._ZN7cutlass13device_kernelINS_4gemm6kernel13GemmUniversalIN4cute5tupleIJiiiiEEENS1_10collective13CollectiveMmaINS1_37MainloopSm90TmaGmmaWarpSpecializedFP8ILi28ENS5_IJNS4_1CILi2EEESB_NSA_ILi1EEEEEENS1_32KernelTmaWarpSpecializedPingpongEEENS5_IJNSA_ILi64EEESG_SG_EEENS_12float_e5m2_tENS5_IJlSC_lEEESI_SJ_NS4_8TiledMMAINS4_8MMA_AtomIJNS4_4SM904GMMA30MMA_64x64x32_F32E5M2E5M2_SS_TNILNSN_7ScaleInE1ELSP_1EEEEEENS4_6LayoutINS5_IJSC_SC_SC_EEENS5_IJNSA_ILi0EEESU_SU_EEEEENS5_IJNS4_10UnderscoreESX_SX_EEEEENS4_23SM90_TMA_LOAD_MULTICASTENS4_14ComposedLayoutINS4_7SwizzleILi2ELi4ELi3EEENS4_18smem_ptr_flag_bitsILi8EEENSS_INS5_IJNSA_ILi8EEESG_EEENS5_IJSG_SC_EEEEEEEvNS4_8identityES10_S1A_vS1B_EENS_8epilogue10collective6detail29Sm90TmaWarpSpecializedAdapterINS1E_15DefaultEpilogueISI_SJ_SJ_NS1D_6thread17LinearCombinationISI_Li1EffLNS1I_9ScaleType4KindE0ELNS_15FloatRoundStyleE2ESI_EENS1_15EpilogueDefaultEEEEEvvEEEEvNT_6ParamsE --------------------------
	.section	.nv.info._ZN7cutlass13device_kernelINS_4gemm6kernel13GemmUniversalIN4cute5tupleIJiiiiEEENS1_10collective13CollectiveMmaINS1_37MainloopSm90TmaGmmaWarpSpecializedFP8ILi28ENS5_IJNS4_1CILi2EEESB_NSA_ILi1EEEEEENS1_32KernelTmaWarpSpecializedPingpongEEENS5_IJNSA_ILi64EEESG_SG_EEENS_12float_e5m2_tENS5_IJlSC_lEEESI_SJ_NS4_8TiledMMAINS4_8MMA_AtomIJNS4_4SM904GMMA30MMA_64x64x32_F32E5M2E5M2_SS_TNILNSN_7ScaleInE1ELSP_1EEEEEENS4_6LayoutINS5_IJSC_SC_SC_EEENS5_IJNSA_ILi0EEESU_SU_EEEEENS5_IJNS4_10UnderscoreESX_SX_EEEEENS4_23SM90_TMA_LOAD_MULTICASTENS4_14ComposedLayoutINS4_7SwizzleILi2ELi4ELi3EEENS4_18smem_ptr_flag_bitsILi8EEENSS_INS5_IJNSA_ILi8EEESG_EEENS5_IJSG_SC_EEEEEEEvNS4_8identityES10_S1A_vS1B_EENS_8epilogue10collective6detail29Sm90TmaWarpSpecializedAdapterINS1E_15DefaultEpilogueISI_SJ_SJ_NS1D_6thread17LinearCombinationISI_Li1EffLNS1I_9ScaleType4KindE0ELNS_15FloatRoundStyleE2ESI_EENS1_15EpilogueDefaultEEEEEvvEEEEvNT_6ParamsE,"",@"SHT_CUDA_INFO"
	.sectionflags	@""
	.align	4


	//----- nvinfo : EIATTR_CUDA_API_VERSION
	.align		4
        /*0000*/ 	.byte	0x04, 0x37
        /*0002*/ 	.short	(.L_18 - .L_17)
.L_17:
        /*0004*/ 	.word	0x00000082


	//----- nvinfo : EIATTR_KPARAM_INFO
	.align		4
.L_18:
        /*0008*/ 	.byte	0x04, 0x17
        /*000a*/ 	.short	(.L_20 - .L_19)
.L_19:
        /*000c*/ 	.word	0x00000000
        /*0010*/ 	.short	0x0000
        /*0012*/ 	.short	0x0070
        /*0014*/ 	.byte	0x00, 0xf0, 0x01, 0x10


	//----- nvinfo : EIATTR_SPARSE_MMA_MASK
	.align		4
.L_20:
        /*0018*/ 	.byte	0x03, 0x50
        /*001a*/ 	.short	0x0000


	//----- nvinfo : EIATTR_MAXREG_COUNT
	.align		4
        /*001c*/ 	.byte	0x03, 0x1b
        /*001e*/ 	.short	0x00a8


	//----- nvinfo : EIATTR_NUM_BARRIERS
	.align		4
        /*0020*/ 	.byte	0x02, 0x4c
        /*0022*/ 	.byte	0x01
	.zero		1


	//----- nvinfo : EIATTR_MERCURY_ISA_VERSION
	.align		4
        /*0024*/ 	.byte	0x03, 0x5f
        /*0026*/ 	.short	0x0101


	//----- nvinfo : EIATTR_INT_WARP_WIDE_INSTR_OFFSETS
	.align		4
        /*0028*/ 	.byte	0x04, 0x31
        /*002a*/ 	.short	(.L_22 - .L_21)


	//   ....[0]....
.L_21:
        /*002c*/ 	.word	0x000007e0


	//   ....[1]....
        /*0030*/ 	.word	0x00000820


	//   ....[2]....
        /*0034*/ 	.word	0x00000860


	//   ....[3]....
        /*0038*/ 	.word	0x00000900


	//   ....[4]....
        /*003c*/ 	.word	0x00000920


	//   ....[5]....
        /*0040*/ 	.word	0x00000980


	//   ....[6]....
        /*0044*/ 	.word	0x00000a70


	//   ....[7]....
        /*0048*/ 	.word	0x00000ac0


	//   ....[8]....
        /*004c*/ 	.word	0x00002aa0


	//----- nvinfo : EIATTR_COOP_GROUP_MASK_REGIDS
	.align		4
.L_22:
        /*0050*/ 	.byte	0x04, 0x29
        /*0052*/ 	.short	(.L_24 - .L_23)


	//   ....[0]....
.L_23:
        /*0054*/ 	.word	0xffffffff


	//   ....[1]....
        /*0058*/ 	.word	0xffffffff


	//   ....[2]....
        /*005c*/ 	.word	0xffffffff


	//   ....[3]....
        /*0060*/ 	.word	0xffffffff


	//   ....[4]....
        /*0064*/ 	.word	0xffffffff


	//   ....[5]....
        /*0068*/ 	.word	0xffffffff


	//   ....[6]....
        /*006c*/ 	.word	0xffffffff


	//----- nvinfo : EIATTR_COOP_GROUP_INSTR_OFFSETS
	.align		4
.L_24:
        /*0070*/ 	.byte	0x04, 0x28
        /*0072*/ 	.short	(.L_26 - .L_25)


	//   ....[0]....
.L_25:
        /*0074*/ 	.word	0x00000060


	//   ....[1]....
        /*0078*/ 	.word	0x00000070


	//   ....[2]....
        /*007c*/ 	.word	0x00000130


	//   ....[3]....
        /*0080*/ 	.word	0x000005f0


	//   ....[4]....
        /*0084*/ 	.word	0x00000630


	//   ....[5]....
        /*0088*/ 	.word	0x000006b0


	//   ....[6]....
        /*008c*/ 	.word	0x00000c80


	//----- nvinfo : EIATTR_REG_RECONFIG
	.align		4
.L_26:
        /*0090*/ 	.byte	0x01, 0x54
	.zero		2


	//----- nvinfo : EIATTR_MBARRIER_INSTR_OFFSETS
	.align		4
        /*0094*/ 	.byte	0x04, 0x39
        /*0096*/ 	.short	(.L_28 - .L_27)


	//   ....[0]....
.L_27:
        /*0098*/ 	.word	0x00000250
        /*009c*/ 	.word	0x000000ff
        /*00a0*/ 	.word	0x00000000
        /*00a4*/ 	.short	0x0100
        /*00a6*/ 	.byte	0x08
	.zero		1


	//   ....[1]....
        /*00a8*/ 	.word	0x00000260
        /*00ac*/ 	.word	0x000000ff
        /*00b0*/ 	.word	0x000000e0
        /*00b4*/ 	.short	0x0100
        /*00b6*/ 	.byte	0x08
	.zero		1


	//   ....[2]....
        /*00b8*/ 	.word	0x00000270
        /*00bc*/ 	.word	0x000000ff
        /*00c0*/ 	.word	0x00000008
        /*00c4*/ 	.short	0x0100
        /*00c6*/ 	.byte	0x08
	.zero		1


	//   ....[3]....
        /*00c8*/ 	.word	0x00000280
        /*00cc*/ 	.word	0x000000ff
        /*00d0*/ 	.word	0x000000e8
        /*00d4*/ 	.short	0x0100
        /*00d6*/ 	.byte	0x08
	.zero		1


	//   ....[4]....
        /*00d8*/ 	.word	0x00000290
        /*00dc*/ 	.word	0x000000ff
        /*00e0*/ 	.word	0x00000010
        /*00e4*/ 	.short	0x0100
        /*00e6*/ 	.byte	0x08
	.zero		1


	//   ....[5]....
        /*00e8*/ 	.word	0x000002a0
        /*00ec*/ 	.word	0x000000ff
        /*00f0*/ 	.word	0x000000f0
        /*00f4*/ 	.short	0x0100
        /*00f6*/ 	.byte	0x08
	.zero		1


	//   ....[6]....
        /*00f8*/ 	.word	0x000002b0
        /*00fc*/ 	.word	0x000000ff
        /*0100*/ 	.word	0x00000018
        /*0104*/ 	.short	0x0100
        /*0106*/ 	.byte	0x08
	.zero		1


	//   ....[7]....
        /*0108*/ 	.word	0x000002c0
        /*010c*/ 	.word	0x000000ff
        /*0110*/ 	.word	0x000000f8
        /*0114*/ 	.short	0x0100
        /*0116*/ 	.byte	0x08
	.zero		1


	//   ....[8]....
        /*0118*/ 	.word	0x000002d0
        /*011c*/ 	.word	0x000000ff
        /*0120*/ 	.word	0x00000020
        /*0124*/ 	.short	0x0100
        /*0126*/ 	.byte	0x08
	.zero		1


	//   ....[9]....
        /*0128*/ 	.word	0x000002e0
        /*012c*/ 	.word	0x000000ff
        /*0130*/ 	.word	0x00000100
        /*0134*/ 	.short	0x0100
        /*0136*/ 	.byte	0x08
	.zero		1


	//   ....[10]....
        /*0138*/ 	.word	0x000002f0
        /*013c*/ 	.word	0x000000ff
        /*0140*/ 	.word	0x00000028
        /*0144*/ 	.short	0x0100
        /*0146*/ 	.byte	0x08
	.zero		1


	//   ....[11]....
        /*0148*/ 	.word	0x00000300
        /*014c*/ 	.word	0x000000ff
        /*0150*/ 	.word	0x00000108
        /*0154*/ 	.short	0x0100
        /*0156*/ 	.byte	0x08
	.zero		1


	//   ....[12]....
        /*0158*/ 	.word	0x00000310
        /*015c*/ 	.word	0x000000ff
        /*0160*/ 	.word	0x00000030
        /*0164*/ 	.short	0x0100
        /*0166*/ 	.byte	0x08
	.zero		1


	//   ....[13]....
        /*0168*/ 	.word	0x00000320
        /*016c*/ 	.word	0x000000ff
        /*0170*/ 	.word	0x00000110
        /*0174*/ 	.short	0x0100
        /*0176*/ 	.byte	0x08
	.zero		1


	//   ....[14]....
        /*0178*/ 	.word	0x00000330
        /*017c*/ 	.word	0x000000ff
        /*0180*/ 	.word	0x00000038
        /*0184*/ 	.short	0x0100
        /*0186*/ 	.byte	0x08
	.zero		1


	//   ....[15]....
        /*0188*/ 	.word	0x00000340
        /*018c*/ 	.word	0x000000ff
        /*0190*/ 	.word	0x00000118
        /*0194*/ 	.short	0x0100
        /*0196*/ 	.byte	0x08
	.zero		1


	//   ....[16]....
        /*0198*/ 	.word	0x00000350
        /*019c*/ 	.word	0x000000ff
        /*01a0*/ 	.word	0x00000040
        /*01a4*/ 	.short	0x0100
        /*01a6*/ 	.byte	0x08
	.zero		1


	//   ....[17]....
        /*01a8*/ 	.word	0x00000360
        /*01ac*/ 	.word	0x000000ff
        /*01b0*/ 	.word	0x00000120
        /*01b4*/ 	.short	0x0100
        /*01b6*/ 	.byte	0x08
	.zero		1


	//   ....[18]....
        /*01b8*/ 	.word	0x00000370
        /*01bc*/ 	.word	0x000000ff
        /*01c0*/ 	.word	0x00000048
        /*01c4*/ 	.short	0x0100
        /*01c6*/ 	.byte	0x08
	.zero		1


	//   ....[19]....
        /*01c8*/ 	.word	0x00000380
        /*01cc*/ 	.word	0x000000ff
        /*01d0*/ 	.word	0x00000128
        /*01d4*/ 	.short	0x0100
        /*01d6*/ 	.byte	0x08
	.zero		1


	//   ....[20]....
        /*01d8*/ 	.word	0x00000390
        /*01dc*/ 	.word	0x000000ff
        /*01e0*/ 	.word	0x00000050
        /*01e4*/ 	.short	0x0100
        /*01e6*/ 	.byte	0x08
	.zero		1


	//   ....[21]....
        /*01e8*/ 	.word	0x000003a0
        /*01ec*/ 	.word	0x000000ff
        /*01f0*/ 	.word	0x00000130
        /*01f4*/ 	.short	0x0100
        /*01f6*/ 	.byte	0x08
	.zero		1


	//   ....[22]....
        /*01f8*/ 	.word	0x000003b0
        /*01fc*/ 	.word	0x000000ff
        /*0200*/ 	.word	0x00000058
        /*0204*/ 	.short	0x0100
        /*0206*/ 	.byte	0x08
	.zero		1


	//   ....[23]....
        /*0208*/ 	.word	0x000003c0
        /*020c*/ 	.word	0x000000ff
        /*0210*/ 	.word	0x00000138
        /*0214*/ 	.short	0x0100
        /*0216*/ 	.byte	0x08
	.zero		1


	//   ....[24]....
        /*0218*/ 	.word	0x000003d0
        /*021c*/ 	.word	0x000000ff
        /*0220*/ 	.word	0x00000060
        /*0224*/ 	.short	0x0100
        /*0226*/ 	.byte	0x08
	.zero		1


	//   ....[25]....
        /*0228*/ 	.word	0x000003e0
        /*022c*/ 	.word	0x000000ff
        /*0230*/ 	.word	0x00000140
        /*0234*/ 	.short	0x0100
        /*0236*/ 	.byte	0x08
	.zero		1


	//   ....[26]....
        /*0238*/ 	.word	0x000003f0
        /*023c*/ 	.word	0x000000ff
        /*0240*/ 	.word	0x00000068
        /*0244*/ 	.short	0x0100
        /*0246*/ 	.byte	0x08
	.zero		1


	//   ....[27]....
        /*0248*/ 	.word	0x00000400
        /*024c*/ 	.word	0x000000ff
        /*0250*/ 	.word	0x00000148
        /*0254*/ 	.short	0x0100
        /*0256*/ 	.byte	0x08
	.zero		1


	//   ....[28]....
        /*0258*/ 	.word	0x00000410
        /*025c*/ 	.word	0x000000ff
        /*0260*/ 	.word	0x00000070
        /*0264*/ 	.short	0x0100
        /*0266*/ 	.byte	0x08
	.zero		1


	//   ....[29]....
        /*0268*/ 	.word	0x00000420
        /*026c*/ 	.word	0x000000ff
        /*0270*/ 	.word	0x00000150
        /*0274*/ 	.short	0x0100
        /*0276*/ 	.byte	0x08
	.zero		1


	//   ....[30]....
        /*0278*/ 	.word	0x00000430
        /*027c*/ 	.word	0x000000ff
        /*0280*/ 	.word	0x00000078
        /*0284*/ 	.short	0x0100
        /*0286*/ 	.byte	0x08
	.zero		1


	//   ....[31]....
        /*0288*/ 	.word	0x00000440
        /*028c*/ 	.word	0x000000ff
        /*0290*/ 	.word	0x00000158
        /*0294*/ 	.short	0x0100
        /*0296*/ 	.byte	0x08
	.zero		1


	//   ....[32]....
        /*0298*/ 	.word	0x00000450
        /*029c*/ 	.word	0x000000ff
        /*02a0*/ 	.word	0x00000080
        /*02a4*/ 	.short	0x0100
        /*02a6*/ 	.byte	0x08
	.zero		1


	//   ....[33]....
        /*02a8*/ 	.word	0x00000460
        /*02ac*/ 	.word	0x000000ff
        /*02b0*/ 	.word	0x00000160
        /*02b4*/ 	.short	0x0100
        /*02b6*/ 	.byte	0x08
	.zero		1


	//   ....[34]....
        /*02b8*/ 	.word	0x00000470
        /*02bc*/ 	.word	0x000000ff
        /*02c0*/ 	.word	0x00000088
        /*02c4*/ 	.short	0x0100
        /*02c6*/ 	.byte	0x08
	.zero		1


	//   ....[35]....
        /*02c8*/ 	.word	0x00000480
        /*02cc*/ 	.word	0x000000ff
        /*02d0*/ 	.word	0x00000168
        /*02d4*/ 	.short	0x0100
        /*02d6*/ 	.byte	0x08
	.zero		1


	//   ....[36]....
        /*02d8*/ 	.word	0x00000490
        /*02dc*/ 	.word	0x000000ff
        /*02e0*/ 	.word	0x00000090
        /*02e4*/ 	.short	0x0100
        /*02e6*/ 	.byte	0x08
	.zero		1


	//   ....[37]....
        /*02e8*/ 	.word	0x000004a0
        /*02ec*/ 	.word	0x000000ff
        /*02f0*/ 	.word	0x00000170
        /*02f4*/ 	.short	0x0100
        /*02f6*/ 	.byte	0x08
	.zero		1


	//   ....[38]....
        /*02f8*/ 	.word	0x000004b0
        /*02fc*/ 	.word	0x000000ff
        /*0300*/ 	.word	0x00000098
        /*0304*/ 	.short	0x0100
        /*0306*/ 	.byte	0x08
	.zero		1


	//   ....[39]....
        /*0308*/ 	.word	0x000004c0
        /*030c*/ 	.word	0x000000ff
        /*0310*/ 	.word	0x00000178
        /*0314*/ 	.short	0x0100
        /*0316*/ 	.byte	0x08
	.zero		1


	//   ....[40]....
        /*0318*/ 	.word	0x000004d0
        /*031c*/ 	.word	0x000000ff
        /*0320*/ 	.word	0x000000a0
        /*0324*/ 	.short	0x0100
        /*0326*/ 	.byte	0x08
	.zero		1


	//   ....[41]....
        /*0328*/ 	.word	0x000004e0
        /*032c*/ 	.word	0x000000ff
        /*0330*/ 	.word	0x00000180
        /*0334*/ 	.short	0x0100
        /*0336*/ 	.byte	0x08
	.zero		1


	//   ....[42]....
        /*0338*/ 	.word	0x000004f0
        /*033c*/ 	.word	0x000000ff
        /*0340*/ 	.word	0x000000a8
        /*0344*/ 	.short	0x0100
        /*0346*/ 	.byte	0x08
	.zero		1


	//   ....[43]....
        /*0348*/ 	.word	0x00000500
        /*034c*/ 	.word	0x000000ff
        /*0350*/ 	.word	0x00000188
        /*0354*/ 	.short	0x0100
        /*0356*/ 	.byte	0x08
	.zero		1


	//   ....[44]....
        /*0358*/ 	.word	0x00000510
        /*035c*/ 	.word	0x000000ff
        /*0360*/ 	.word	0x000000b0
        /*0364*/ 	.short	0x0100
        /*0366*/ 	.byte	0x08
	.zero		1


	//   ....[45]....
        /*0368*/ 	.word	0x00000520
        /*036c*/ 	.word	0x000000ff
        /*0370*/ 	.word	0x00000190
        /*0374*/ 	.short	0x0100
        /*0376*/ 	.byte	0x08
	.zero		1


	//   ....[46]....
        /*0378*/ 	.word	0x00000530
        /*037c*/ 	.word	0x000000ff
        /*0380*/ 	.word	0x000000b8
        /*0384*/ 	.short	0x0100
        /*0386*/ 	.byte	0x08
	.zero		1


	//   ....[47]....
        /*0388*/ 	.word	0x00000540
        /*038c*/ 	.word	0x000000ff
        /*0390*/ 	.word	0x00000198
        /*0394*/ 	.short	0x0100
        /*0396*/ 	.byte	0x08
	.zero		1


	//   ....[48]....
        /*0398*/ 	.word	0x00000550
        /*039c*/ 	.word	0x000000ff
        /*03a0*/ 	.word	0x000000c0
        /*03a4*/ 	.short	0x0100
        /*03a6*/ 	.byte	0x08
	.zero		1


	//   ....[49]....
        /*03a8*/ 	.word	0x00000560
        /*03ac*/ 	.word	0x000000ff
        /*03b0*/ 	.word	0x000001a0
        /*03b4*/ 	.short	0x0100
        /*03b6*/ 	.byte	0x08
	.zero		1


	//   ....[50]....
        /*03b8*/ 	.word	0x00000570
        /*03bc*/ 	.word	0x000000ff
        /*03c0*/ 	.word	0x000000c8
        /*03c4*/ 	.short	0x0100
        /*03c6*/ 	.byte	0x08
	.zero		1


	//   ....[51]....
        /*03c8*/ 	.word	0x00000580
        /*03cc*/ 	.word	0x000000ff
        /*03d0*/ 	.word	0x000001a8
        /*03d4*/ 	.short	0x0100
        /*03d6*/ 	.byte	0x08
	.zero		1


	//   ....[52]....
        /*03d8*/ 	.word	0x00000590
        /*03dc*/ 	.word	0x000000ff
        /*03e0*/ 	.word	0x000000d0
        /*03e4*/ 	.short	0x0100
        /*03e6*/ 	.byte	0x08
	.zero		1


	//   ....[53]....
        /*03e8*/ 	.word	0x000005a0
        /*03ec*/ 	.word	0x000000ff
        /*03f0*/ 	.word	0x000001b0
        /*03f4*/ 	.short	0x0100
        /*03f6*/ 	.byte	0x08
	.zero		1


	//   ....[54]....
        /*03f8*/ 	.word	0x000005b0
        /*03fc*/ 	.word	0x000000ff
        /*0400*/ 	.word	0x000000d8
        /*0404*/ 	.short	0x0100
        /*0406*/ 	.byte	0x08
	.zero		1


	//   ....[55]....
        /*0408*/ 	.word	0x000005c0
        /*040c*/ 	.word	0x000000ff
        /*0410*/ 	.word	0x000001b8
        /*0414*/ 	.short	0x0100
        /*0416*/ 	.byte	0x08
	.zero		1


	//   ....[56]....
        /*0418*/ 	.word	0x00000af0
        /*041c*/ 	.word	0x000000ff
        /*0420*/ 	.word	0x000001f0
        /*0424*/ 	.short	0x0100
        /*0426*/ 	.byte	0x08
	.zero		1


	//   ....[57]....
        /*0428*/ 	.word	0x00000b90
        /*042c*/ 	.word	0x000000ff
        /*0430*/ 	.word	0x000001f8
        /*0434*/ 	.short	0x0100
        /*0436*/ 	.byte	0x08
	.zero		1


	//   ....[58]....
        /*0438*/ 	.word	0x00000c00
        /*043c*/ 	.word	0x000000ff
        /*0440*/ 	.word	0x000001d0
        /*0444*/ 	.short	0x0100
        /*0446*/ 	.byte	0x09
	.zero		1


	//   ....[59]....
        /*0448*/ 	.word	0x00000c10
        /*044c*/ 	.word	0x000000ff
        /*0450*/ 	.word	0x000001d8
        /*0454*/ 	.short	0x0100
        /*0456*/ 	.byte	0x09
	.zero		1


	//   ....[60]....
        /*0458*/ 	.word	0x00000c20
        /*045c*/ 	.word	0x000000ff
        /*0460*/ 	.word	0x000001e0
        /*0464*/ 	.short	0x0100
        /*0466*/ 	.byte	0x09
	.zero		1


	//   ....[61]....
        /*0468*/ 	.word	0x00000c30
        /*046c*/ 	.word	0x000000ff
        /*0470*/ 	.word	0x000001e8
        /*0474*/ 	.short	0x0100
        /*0476*/ 	.byte	0x09
	.zero		1


	//   ....[62]....
        /*0478*/ 	.word	0x00001a10
        /*047c*/ 	.word	0x000000ff
        /*0480*/ 	.word	0xfffffff8
        /*0484*/ 	.short	0x010a
        /*0486*/ 	.byte	0x0f
	.zero		1


	//   ....[63]....
        /*0488*/ 	.word	0x00001ce0
        /*048c*/ 	.word	0x000000ff
        /*0490*/ 	.word	0x00000000
        /*0494*/ 	.short	0x010a
        /*0496*/ 	.byte	0x06
	.zero		1


	//   ....[64]....
        /*0498*/ 	.word	0x00001d20
        /*049c*/ 	.word	0x000000ff
        /*04a0*/ 	.word	0x00000000
        /*04a4*/ 	.short	0x010a
        /*04a6*/ 	.byte	0x06
	.zero		1


	//   ....[65]....
        /*04a8*/ 	.word	0x00002290
        /*04ac*/ 	.word	0x000000ff
        /*04b0*/ 	.word	0x00000000
        /*04b4*/ 	.short	0x010a
        /*04b6*/ 	.byte	0x09
	.zero		1


	//   ....[66]....
        /*04b8*/ 	.word	0x000022d0
        /*04bc*/ 	.word	0x000000ff
        /*04c0*/ 	.word	0x00000000
        /*04c4*/ 	.short	0x010a
        /*04c6*/ 	.byte	0x09
	.zero		1


	//   ....[67]....
        /*04c8*/ 	.word	0x000026b0
        /*04cc*/ 	.word	0x00000013
        /*04d0*/ 	.word	0x00000000
        /*04d4*/ 	.short	0x0101
        /*04d6*/ 	.byte	0x3f
	.zero		1


	//   ....[68]....
        /*04d8*/ 	.word	0x00002a30
        /*04dc*/ 	.word	0x00000011
        /*04e0*/ 	.word	0x00000000
        /*04e4*/ 	.short	0x0101
        /*04e6*/ 	.byte	0x17
	.zero		1


	//   ....[69]....
        /*04e8*/ 	.word	0x00002b40
        /*04ec*/ 	.word	0x00000011
        /*04f0*/ 	.word	0x00000000
        /*04f4*/ 	.short	0x0101
        /*04f6*/ 	.byte	0x3f
	.zero		1


	//   ....[70]....
        /*04f8*/ 	.word	0x00002c00
        /*04fc*/ 	.word	0x000000ff
        /*0500*/ 	.word	0x00000008
        /*0504*/ 	.short	0x010a
        /*0506*/ 	.byte	0x0f
	.zero		1


	//   ....[71]....
        /*0508*/ 	.word	0x00005460
        /*050c*/ 	.word	0x00000004
        /*0510*/ 	.word	0x00000000
        /*0514*/ 	.short	0x0101
        /*0516*/ 	.byte	0x17
	.zero		1


	//   ....[72]....
        /*0518*/ 	.word	0x00005e50
        /*051c*/ 	.word	0x00000013
        /*0520*/ 	.word	0x000000e0
        /*0524*/ 	.short	0x010a
        /*0526*/ 	.byte	0x3f
	.zero		1


	//   ....[73]....
        /*0528*/ 	.word	0x00006230
        /*052c*/ 	.word	0x00000004
        /*0530*/ 	.word	0x000001f8
        /*0534*/ 	.short	0x0101
        /*0536*/ 	.byte	0x3f
	.zero		1


	//   ....[74]....
        /*0538*/ 	.word	0x00006960
        /*053c*/ 	.word	0x00000005
        /*0540*/ 	.word	0x00000000
        /*0544*/ 	.short	0x010a
        /*0546*/ 	.byte	0x3f
	.zero		1


	//   ....[75]....
        /*0548*/ 	.word	0x000069e0
        /*054c*/ 	.word	0x00000007
        /*0550*/ 	.word	0x00000000
        /*0554*/ 	.short	0x010a
        /*0556*/ 	.byte	0x3f
	.zero		1


	//   ....[76]....
        /*0558*/ 	.word	0x00006a70
        /*055c*/ 	.word	0x00000006
        /*0560*/ 	.word	0x00000000
        /*0564*/ 	.short	0x010a
        /*0566*/ 	.byte	0x3f
	.zero		1


	//   ....[77]....
        /*0568*/ 	.word	0x00006b00
        /*056c*/ 	.word	0x00000007
        /*0570*/ 	.word	0x00000000
        /*0574*/ 	.short	0x010a
        /*0576*/ 	.byte	0x3f
	.zero		1


	//   ....[78]....
        /*0578*/ 	.word	0x00006b90
        /*057c*/ 	.word	0x00000006
        /*0580*/ 	.word	0x00000000
        /*0584*/ 	.short	0x010a
        /*0586*/ 	.byte	0x3f
	.zero		1


	//   ....[79]....
        /*0588*/ 	.word	0x00006c20
        /*058c*/ 	.word	0x00000007
        /*0590*/ 	.word	0x00000000
        /*0594*/ 	.short	0x010a
        /*0596*/ 	.byte	0x3f
	.zero		1


	//   ....[80]....
        /*0598*/ 	.word	0x00006cb0
        /*059c*/ 	.word	0x00000006
        /*05a0*/ 	.word	0x00000000
        /*05a4*/ 	.short	0x010a
        /*05a6*/ 	.byte	0x3f
	.zero		1


	//   ....[81]....
        /*05a8*/ 	.word	0x00006d40
        /*05ac*/ 	.word	0x00000007
        /*05b0*/ 	.word	0x00000000
        /*05b4*/ 	.short	0x010a
        /*05b6*/ 	.byte	0x3f
	.zero		1


	//   ....[82]....
        /*05b8*/ 	.word	0x00006dd0
        /*05bc*/ 	.word	0x00000006
        /*05c0*/ 	.word	0x00000000
        /*05c4*/ 	.short	0x010a
        /*05c6*/ 	.byte	0x3f
	.zero		1


	//   ....[83]....
        /*05c8*/ 	.word	0x00006e60
        /*05cc*/ 	.word	0x00000007
        /*05d0*/ 	.word	0x00000000
        /*05d4*/ 	.short	0x010a
        /*05d6*/ 	.byte	0x3f
	.zero		1


	//   ....[84]....
        /*05d8*/ 	.word	0x00006ef0
        /*05dc*/ 	.word	0x00000006
        /*05e0*/ 	.word	0x00000000
        /*05e4*/ 	.short	0x010a
        /*05e6*/ 	.byte	0x3f
	.zero		1


	//   ....[85]....
        /*05e8*/ 	.word	0x00006f80
        /*05ec*/ 	.word	0x00000007
        /*05f0*/ 	.word	0x00000000
        /*05f4*/ 	.short	0x010a
        /*05f6*/ 	.byte	0x3f
	.zero		1


	//   ....[86]....
        /*05f8*/ 	.word	0x00007010
        /*05fc*/ 	.word	0x00000006
        /*0600*/ 	.word	0x00000000
        /*0604*/ 	.short	0x010a
        /*0606*/ 	.byte	0x3f
	.zero		1


	//   ....[87]....
        /*0608*/ 	.word	0x000070a0
        /*060c*/ 	.word	0x00000007
        /*0610*/ 	.word	0x00000000
        /*0614*/ 	.short	0x010a
        /*0616*/ 	.byte	0x3f
	.zero		1


	//   ....[88]....
        /*0618*/ 	.word	0x00007130
        /*061c*/ 	.word	0x00000006
        /*0620*/ 	.word	0x00000000
        /*0624*/ 	.short	0x010a
        /*0626*/ 	.byte	0x3f
	.zero		1


	//   ....[89]....
        /*0628*/ 	.word	0x000071c0
        /*062c*/ 	.word	0x00000007
        /*0630*/ 	.word	0x00000000
        /*0634*/ 	.short	0x010a
        /*0636*/ 	.byte	0x3f
	.zero		1


	//   ....[90]....
        /*0638*/ 	.word	0x00007250
        /*063c*/ 	.word	0x00000006
        /*0640*/ 	.word	0x00000000
        /*0644*/ 	.short	0x010a
        /*0646*/ 	.byte	0x3f
	.zero		1


	//   ....[91]....
        /*0648*/ 	.word	0x000072e0
        /*064c*/ 	.word	0x00000007
        /*0650*/ 	.word	0x00000000
        /*0654*/ 	.short	0x010a
        /*0656*/ 	.byte	0x3f
	.zero		1


	//   ....[92]....
        /*0658*/ 	.word	0x00007370
        /*065c*/ 	.word	0x00000006
        /*0660*/ 	.word	0x00000000
        /*0664*/ 	.short	0x010a
        /*0666*/ 	.byte	0x3f
	.zero		1


	//   ....[93]....
        /*0668*/ 	.word	0x00007400
        /*066c*/ 	.word	0x00000007
        /*0670*/ 	.word	0x00000000
        /*0674*/ 	.short	0x010a
        /*0676*/ 	.byte	0x3f
	.zero		1


	//   ....[94]....
        /*0678*/ 	.word	0x00007490
        /*067c*/ 	.word	0x00000006
        /*0680*/ 	.word	0x00000000
        /*0684*/ 	.short	0x010a
        /*0686*/ 	.byte	0x3f
	.zero		1


	//   ....[95]....
        /*0688*/ 	.word	0x00007520
        /*068c*/ 	.word	0x00000007
        /*0690*/ 	.word	0x00000000
        /*0694*/ 	.short	0x010a
        /*0696*/ 	.byte	0x3f
	.zero		1


	//   ....[96]....
        /*0698*/ 	.word	0x000075b0
        /*069c*/ 	.word	0x00000006
        /*06a0*/ 	.word	0x00000000
        /*06a4*/ 	.short	0x010a
        /*06a6*/ 	.byte	0x3f
	.zero		1


	//   ....[97]....
        /*06a8*/ 	.word	0x00007640
        /*06ac*/ 	.word	0x00000007
        /*06b0*/ 	.word	0x00000000
        /*06b4*/ 	.short	0x010a
        /*06b6*/ 	.byte	0x3f
	.zero		1


	//   ....[98]....
        /*06b8*/ 	.word	0x000076d0
        /*06bc*/ 	.word	0x00000006
        /*06c0*/ 	.word	0x00000000
        /*06c4*/ 	.short	0x010a
        /*06c6*/ 	.byte	0x3f
	.zero		1


	//   ....[99]....
        /*06c8*/ 	.word	0x00007760
        /*06cc*/ 	.word	0x00000007
        /*06d0*/ 	.word	0x00000000
        /*06d4*/ 	.short	0x010a
        /*06d6*/ 	.byte	0x3f
	.zero		1


	//   ....[100]....
        /*06d8*/ 	.word	0x000077f0
        /*06dc*/ 	.word	0x00000006
        /*06e0*/ 	.word	0x00000000
        /*06e4*/ 	.short	0x010a
        /*06e6*/ 	.byte	0x3f
	.zero		1


	//   ....[101]....
        /*06e8*/ 	.word	0x00007880
        /*06ec*/ 	.word	0x00000003
        /*06f0*/ 	.word	0x00000000
        /*06f4*/ 	.short	0x010a
        /*06f6*/ 	.byte	0x3f
	.zero		1


	//   ....[102]....
        /*06f8*/ 	.word	0x000078f0
        /*06fc*/ 	.word	0x00000011
        /*0700*/ 	.word	0xfffffff8
        /*0704*/ 	.short	0x010a
        /*0706*/ 	.byte	0x3f
	.zero		1


	//   ....[103]....
        /*0708*/ 	.word	0x00007950
        /*070c*/ 	.word	0x00000011
        /*0710*/ 	.word	0x00000000
        /*0714*/ 	.short	0x010a
        /*0716*/ 	.byte	0x3f
	.zero		1


	//   ....[104]....
        /*0718*/ 	.word	0x000079b0
        /*071c*/ 	.word	0x00000013
        /*0720*/ 	.word	0x00000000
        /*0724*/ 	.short	0x010a
        /*0726*/ 	.byte	0x3f
	.zero		1


	//   ....[105]....
        /*0728*/ 	.word	0x00007a10
        /*072c*/ 	.word	0x00000011
        /*0730*/ 	.word	0x00000008
        /*0734*/ 	.short	0x010a
        /*0736*/ 	.byte	0x3f
	.zero		1


	//   ....[106]....
        /*0738*/ 	.word	0x00007ae0
        /*073c*/ 	.word	0x00000013
        /*0740*/ 	.word	0x000000e0
        /*0744*/ 	.short	0x010a
        /*0746*/ 	.byte	0x3f
	.zero		1


	//   ....[107]....
        /*0748*/ 	.word	0x00007bc0
        /*074c*/ 	.word	0x00000005
        /*0750*/ 	.word	0x00000000
        /*0754*/ 	.short	0x010a
        /*0756*/ 	.byte	0x3f
	.zero		1


	//   ....[108]....
        /*0758*/ 	.word	0x00007c10
        /*075c*/ 	.word	0x00000007
        /*0760*/ 	.word	0x00000000
        /*0764*/ 	.short	0x010a
        /*0766*/ 	.byte	0x3f
	.zero		1


	//   ....[109]....
        /*0768*/ 	.word	0x00007c60
        /*076c*/ 	.word	0x00000006
        /*0770*/ 	.word	0x00000000
        /*0774*/ 	.short	0x010a
        /*0776*/ 	.byte	0x3f
	.zero		1


	//   ....[110]....
        /*0778*/ 	.word	0x00007cb0
        /*077c*/ 	.word	0x00000007
        /*0780*/ 	.word	0x00000000
        /*0784*/ 	.short	0x010a
        /*0786*/ 	.byte	0x3f
	.zero		1


	//   ....[111]....
        /*0788*/ 	.word	0x00007d00
        /*078c*/ 	.word	0x00000006
        /*0790*/ 	.word	0x00000000
        /*0794*/ 	.short	0x010a
        /*0796*/ 	.byte	0x3f
	.zero		1


	//   ....[112]....
        /*0798*/ 	.word	0x00007d50
        /*079c*/ 	.word	0x00000007
        /*07a0*/ 	.word	0x00000000
        /*07a4*/ 	.short	0x010a
        /*07a6*/ 	.byte	0x3f
	.zero		1


	//   ....[113]....
        /*07a8*/ 	.word	0x00007da0
        /*07ac*/ 	.word	0x00000006
        /*07b0*/ 	.word	0x00000000
        /*07b4*/ 	.short	0x010a
        /*07b6*/ 	.byte	0x3f
	.zero		1


	//   ....[114]....
        /*07b8*/ 	.word	0x00007df0
        /*07bc*/ 	.word	0x00000007
        /*07c0*/ 	.word	0x00000000
        /*07c4*/ 	.short	0x010a
        /*07c6*/ 	.byte	0x3f
	.zero		1


	//   ....[115]....
        /*07c8*/ 	.word	0x00007e40
        /*07cc*/ 	.word	0x00000006
        /*07d0*/ 	.word	0x00000000
        /*07d4*/ 	.short	0x010a
        /*07d6*/ 	.byte	0x3f
	.zero		1


	//   ....[116]....
        /*07d8*/ 	.word	0x00007e90
        /*07dc*/ 	.word	0x00000007
        /*07e0*/ 	.word	0x00000000
        /*07e4*/ 	.short	0x010a
        /*07e6*/ 	.byte	0x3f
	.zero		1


	//   ....[117]....
        /*07e8*/ 	.word	0x00007ee0
        /*07ec*/ 	.word	0x00000006
        /*07f0*/ 	.word	0x00000000
        /*07f4*/ 	.short	0x010a
        /*07f6*/ 	.byte	0x3f
	.zero		1


	//   ....[118]....
        /*07f8*/ 	.word	0x00007f30
        /*07fc*/ 	.word	0x00000007
        /*0800*/ 	.word	0x00000000
        /*0804*/ 	.short	0x010a
        /*0806*/ 	.byte	0x3f
	.zero		1


	//   ....[119]....
        /*0808*/ 	.word	0x00007f80
        /*080c*/ 	.word	0x00000006
        /*0810*/ 	.word	0x00000000
        /*0814*/ 	.short	0x010a
        /*0816*/ 	.byte	0x3f
	.zero		1


	//   ....[120]....
        /*0818*/ 	.word	0x00007fd0
        /*081c*/ 	.word	0x00000007
        /*0820*/ 	.word	0x00000000
        /*0824*/ 	.short	0x010a
        /*0826*/ 	.byte	0x3f
	.zero		1


	//   ....[121]....
        /*0828*/ 	.word	0x00008020
        /*082c*/ 	.word	0x00000006
        /*0830*/ 	.word	0x00000000
        /*0834*/ 	.short	0x010a
        /*0836*/ 	.byte	0x3f
	.zero		1


	//   ....[122]....
        /*0838*/ 	.word	0x00008070
        /*083c*/ 	.word	0x00000007
        /*0840*/ 	.word	0x00000000
        /*0844*/ 	.short	0x010a
        /*0846*/ 	.byte	0x3f
	.zero		1


	//   ....[123]....
        /*0848*/ 	.word	0x000080c0
        /*084c*/ 	.word	0x00000006
        /*0850*/ 	.word	0x00000000
        /*0854*/ 	.short	0x010a
        /*0856*/ 	.byte	0x3f
	.zero		1


	//   ....[124]....
        /*0858*/ 	.word	0x00008110
        /*085c*/ 	.word	0x00000007
        /*0860*/ 	.word	0x00000000
        /*0864*/ 	.short	0x010a
        /*0866*/ 	.byte	0x3f
	.zero		1


	//   ....[125]....
        /*0868*/ 	.word	0x00008160
        /*086c*/ 	.word	0x00000006
        /*0870*/ 	.word	0x00000000
        /*0874*/ 	.short	0x010a
        /*0876*/ 	.byte	0x3f
	.zero		1


	//   ....[126]....
        /*0878*/ 	.word	0x000081b0
        /*087c*/ 	.word	0x00000007
        /*0880*/ 	.word	0x00000000
        /*0884*/ 	.short	0x010a
        /*0886*/ 	.byte	0x3f
	.zero		1


	//   ....[127]....
        /*0888*/ 	.word	0x00008200
        /*088c*/ 	.word	0x00000006
        /*0890*/ 	.word	0x00000000
        /*0894*/ 	.short	0x010a
        /*0896*/ 	.byte	0x3f
	.zero		1


	//   ....[128]....
        /*0898*/ 	.word	0x00008250
        /*089c*/ 	.word	0x00000007
        /*08a0*/ 	.word	0x00000000
        /*08a4*/ 	.short	0x010a
        /*08a6*/ 	.byte	0x3f
	.zero		1


	//   ....[129]....
        /*08a8*/ 	.word	0x000082a0
        /*08ac*/ 	.word	0x00000006
        /*08b0*/ 	.word	0x00000000
        /*08b4*/ 	.short	0x010a
        /*08b6*/ 	.byte	0x3f
	.zero		1


	//   ....[130]....
        /*08b8*/ 	.word	0x000082f0
        /*08bc*/ 	.word	0x00000007
        /*08c0*/ 	.word	0x00000000
        /*08c4*/ 	.short	0x010a
        /*08c6*/ 	.byte	0x3f
	.zero		1


	//   ....[131]....
        /*08c8*/ 	.word	0x00008340
        /*08cc*/ 	.word	0x00000006
        /*08d0*/ 	.word	0x00000000
        /*08d4*/ 	.short	0x010a
        /*08d6*/ 	.byte	0x3f
	.zero		1


	//   ....[132]....
        /*08d8*/ 	.word	0x00008390
        /*08dc*/ 	.word	0x00000007
        /*08e0*/ 	.word	0x00000000
        /*08e4*/ 	.short	0x010a
        /*08e6*/ 	.byte	0x3f
	.zero		1


	//   ....[133]....
        /*08e8*/ 	.word	0x000083e0
        /*08ec*/ 	.word	0x00000006
        /*08f0*/ 	.word	0x00000000
        /*08f4*/ 	.short	0x010a
        /*08f6*/ 	.byte	0x3f
	.zero		1


	//----- nvinfo : EIATTR_NUM_MBARRIERS
	.align		4
.L_28:
        /*08f8*/ 	.byte	0x03, 0x38
        /*08fa*/ 	.short	0x003e


	//----- nvinfo : EIATTR_EXIT_INSTR_OFFSETS
	.align		4
        /*08fc*/ 	.byte	0x04, 0x1c
        /*08fe*/ 	.short	(.L_30 - .L_29)


	//   ....[0]....
.L_29:
        /*0900*/ 	.word	0x000016d0


	//   ....[1]....
        /*0904*/ 	.word	0x00001730


	//   ....[2]....
        /*0908*/ 	.word	0x00005a70


	//   ....[3]....
        /*090c*/ 	.word	0x00005aa0


	//   ....[4]....
        /*0910*/ 	.word	0x000078d0


	//----- nvinfo : EIATTR_MAX_THREADS
	.align		4
.L_30:
        /*0914*/ 	.byte	0x04, 0x05
        /*0916*/ 	.short	(.L_32 - .L_31)
.L_31:
        /*0918*/ 	.word	0x00000180
        /*091c*/ 	.word	0x00000001
        /*0920*/ 	.word	0x00000001


	//----- nvinfo : EIATTR_CRS_STACK_SIZE
	.align		4
.L_32:
        /*0924*/ 	.byte	0x04, 0x1e
        /*0926*/ 	.short	(.L_34 - .L_33)
.L_33:
        /*0928*/ 	.word	0x00000000


	//----- nvinfo : EIATTR_CBANK_PARAM_SIZE
	.align		4
.L_34:
        /*092c*/ 	.byte	0x03, 0x19
        /*092e*/ 	.short	0x0470


	//----- nvinfo : EIATTR_PARAM_CBANK
	.align		4
        /*0930*/ 	.byte	0x04, 0x0a
        /*0932*/ 	.short	(.L_36 - .L_35)
	.align		4
.L_35:
        /*0934*/ 	.word	index@(.nv.constant0._ZN7cutlass13device_kernelINS_4gemm6kernel13GemmUniversalIN4cute5tupleIJiiiiEEENS1_10collective13CollectiveMmaINS1_37MainloopSm90TmaGmmaWarpSpecializedFP8ILi28ENS5_IJNS4_1CILi2EEESB_NSA_ILi1EEEEEENS1_32KernelTmaWarpSpecializedPingpongEEENS5_IJNSA_ILi64EEESG_SG_EEENS_12float_e5m2_tENS5_IJlSC_lEEESI_SJ_NS4_8TiledMMAINS4_8MMA_AtomIJNS4_4SM904GMMA30MMA_64x64x32_F32E5M2E5M2_SS_TNILNSN_7ScaleInE1ELSP_1EEEEEENS4_6LayoutINS5_IJSC_SC_SC_EEENS5_IJNSA_ILi0EEESU_SU_EEEEENS5_IJNS4_10UnderscoreESX_SX_EEEEENS4_23SM90_TMA_LOAD_MULTICASTENS4_14ComposedLayoutINS4_7SwizzleILi2ELi4ELi3EEENS4_18smem_ptr_flag_bitsILi8EEENSS_INS5_IJNSA_ILi8EEESG_EEENS5_IJSG_SC_EEEEEEEvNS4_8identityES10_S1A_vS1B_EENS_8epilogue10collective6detail29Sm90TmaWarpSpecializedAdapterINS1E_15DefaultEpilogueISI_SJ_SJ_NS1D_6thread17LinearCombinationISI_Li1EffLNS1I_9ScaleType4KindE0ELNS_15FloatRoundStyleE2ESI_EENS1_15EpilogueDefaultEEEEEvvEEEEvNT_6ParamsE)
        /*0938*/ 	.short	0x0210
        /*093a*/ 	.short	0x0470


	//----- nvinfo : EIATTR_SW_WAR
	.align		4
.L_36:
        /*093c*/ 	.byte	0x04, 0x36
        /*093e*/ 	.short	(.L_38 - .L_37)
.L_37:
        /*0940*/ 	.word	0x00000008
.L_38:


//--------------------- .nv.callgraph             --------------------------
	.section	.nv.callgraph,"",@"SHT_CUDA_CALLGRAPH"
	.align	4
	.sectionentsize	8
	.align		4
        /*0000*/ 	.word	0x00000000
	.align		4
        /*0004*/ 	.word	0xffffffff
	.align		4
        /*0008*/ 	.word	0x00000000
	.align		4
        /*000c*/ 	.word	0xfffffffe
	.align		4
        /*0010*/ 	.word	0x00000000
	.align		4
        /*0014*/ 	.word	0xfffffffd
	.align		4
        /*0018*/ 	.word	0x00000000
	.align		4
        /*001c*/ 	.word	0xfffffffc


//--------------------- .nv.constant4             --------------------------
	.section	.nv.constant4,"a",@progbits
	.align	8
	.align		8
.nv.constant4:
        /*0000*/ 	.dword	_ZN40_INTERNAL_cebf13f0_4_k_cu_b39c9054_260374cuda3std3__45__cpo5beginE
	.align		8
        /*0008*/ 	.dword	_ZN40_INTERNAL_cebf13f0_4_k_cu_b39c9054_260374cuda3std3__45__cpo3endE
	.align		8
        /*0010*/ 	.dword	_ZN40_INTERNAL_cebf13f0_4_k_cu_b39c9054_260374cuda3std3__45__cpo6cbeginE
	.align		8
        /*0018*/ 	.dword	_ZN40_INTERNAL_cebf13f0_4_k_cu_b39c9054_260374cuda3std3__45__cpo4cendE
	.align		8
        /*0020*/ 	.dword	_ZN40_INTERNAL_cebf13f0_4_k_cu_b39c9054_260374cuda3std3__442_GLOBAL__N__cebf13f0_4_k_cu_b39c9054_260376ignoreE
	.align		8
        /*0028*/ 	.dword	_ZN40_INTERNAL_cebf13f0_4_k_cu_b39c9054_260374cuda3std3__419piecewise_constructE
	.align		8
        /*0030*/ 	.dword	_ZN40_INTERNAL_cebf13f0_4_k_cu_b39c9054_260374cuda3std3__48in_placeE
	.align		8
        /*0038*/ 	.dword	_ZN40_INTERNAL_cebf13f0_4_k_cu_b39c9054_260374cuda3std6ranges3__45__cpo4swapE
	.align		8
        /*0040*/ 	.dword	_ZN40_INTERNAL_cebf13f0_4_k_cu_b39c9054_260374cuda3std6ranges3__45__cpo9iter_moveE
	.align		8
        /*0048*/ 	.dword	_ZN40_INTERNAL_cebf13f0_4_k_cu_b39c9054_260374cute7productE
	.align		8
        /*0050*/ 	.dword	_ZN40_INTERNAL_cebf13f0_4_k_cu_b39c9054_260374cute1_E


//--------------------- .text._ZN7cutlass13device_kernelINS_4gemm6kernel13GemmUniversalIN4cute5tupleIJiiiiEEENS1_10collective13CollectiveMmaINS1_37MainloopSm90TmaGmmaWarpSpecializedFP8ILi28ENS5_IJNS4_1CILi2EEESB_NSA_ILi1EEEEEENS1_32KernelTmaWarpSpecializedPingpongEEENS5_IJNSA_ILi64EEESG_SG_EEENS_12float_e5m2_tENS5_IJlSC_lEEESI_SJ_NS4_8TiledMMAINS4_8MMA_AtomIJNS4_4SM904GMMA30MMA_64x64x32_F32E5M2E5M2_SS_TNILNSN_7ScaleInE1ELSP_1EEEEEENS4_6LayoutINS5_IJSC_SC_SC_EEENS5_IJNSA_ILi0EEESU_SU_EEEEENS5_IJNS4_10UnderscoreESX_SX_EEEEENS4_23SM90_TMA_LOAD_MULTICASTENS4_14ComposedLayoutINS4_7SwizzleILi2ELi4ELi3EEENS4_18smem_ptr_flag_bitsILi8EEENSS_INS5_IJNSA_ILi8EEESG_EEENS5_IJSG_SC_EEEEEEEvNS4_8identityES10_S1A_vS1B_EENS_8epilogue10collective6detail29Sm90TmaWarpSpecializedAdapterINS1E_15DefaultEpilogueISI_SJ_SJ_NS1D_6thread17LinearCombinationISI_Li1EffLNS1I_9ScaleType4KindE0ELNS_15FloatRoundStyleE2ESI_EENS1_15EpilogueDefaultEEEEEvvEEEEvNT_6ParamsE --------------------------
	.section	.text._ZN7cutlass13device_kernelINS_4gemm6kernel13GemmUniversalIN4cute5tupleIJiiiiEEENS1_10collective13CollectiveMmaINS1_37MainloopSm90TmaGmmaWarpSpecializedFP8ILi28ENS5_IJNS4_1CILi2EEESB_NSA_ILi1EEEEEENS1_32KernelTmaWarpSpecializedPingpongEEENS5_IJNSA_ILi64EEESG_SG_EEENS_12float_e5m2_tENS5_IJlSC_lEEESI_SJ_NS4_8TiledMMAINS4_8MMA_AtomIJNS4_4SM904GMMA30MMA_64x64x32_F32E5M2E5M2_SS_TNILNSN_7ScaleInE1ELSP_1EEEEEENS4_6LayoutINS5_IJSC_SC_SC_EEENS5_IJNSA_ILi0EEESU_SU_EEEEENS5_IJNS4_10UnderscoreESX_SX_EEEEENS4_23SM90_TMA_LOAD_MULTICASTENS4_14ComposedLayoutINS4_7SwizzleILi2ELi4ELi3EEENS4_18smem_ptr_flag_bitsILi8EEENSS_INS5_IJNSA_ILi8EEESG_EEENS5_IJSG_SC_EEEEEEEvNS4_8identityES10_S1A_vS1B_EENS_8epilogue10collective6detail29Sm90TmaWarpSpecializedAdapterINS1E_15DefaultEpilogueISI_SJ_SJ_NS1D_6thread17LinearCombinationISI_Li1EffLNS1I_9ScaleType4KindE0ELNS_15FloatRoundStyleE2ESI_EENS1_15EpilogueDefaultEEEEEvvEEEEvNT_6ParamsE,"ax",@progbits
	.align	128
.text._ZN7cutlass13device_kernelINS_4gemm6kernel13GemmUniversalIN4cute5tupleIJiiiiEEENS1_10collective13CollectiveMmaINS1_37MainloopSm90TmaGmmaWarpSpecializedFP8ILi28ENS5_IJNS4_1CILi2EEESB_NSA_ILi1EEEEEENS1_32KernelTmaWarpSpecializedPingpongEEENS5_IJNSA_ILi64EEESG_SG_EEENS_12float_e5m2_tENS5_IJlSC_lEEESI_SJ_NS4_8TiledMMAINS4_8MMA_AtomIJNS4_4SM904GMMA30MMA_64x64x32_F32E5M2E5M2_SS_TNILNSN_7ScaleInE1ELSP_1EEEEEENS4_6LayoutINS5_IJSC_SC_SC_EEENS5_IJNSA_ILi0EEESU_SU_EEEEENS5_IJNS4_10UnderscoreESX_SX_EEEEENS4_23SM90_TMA_LOAD_MULTICASTENS4_14ComposedLayoutINS4_7SwizzleILi2ELi4ELi3EEENS4_18smem_ptr_flag_bitsILi8EEENSS_INS5_IJNSA_ILi8EEESG_EEENS5_IJSG_SC_EEEEEEEvNS4_8identityES10_S1A_vS1B_EENS_8epilogue10collective6detail29Sm90TmaWarpSpecializedAdapterINS1E_15DefaultEpilogueISI_SJ_SJ_NS1D_6thread17LinearCombinationISI_Li1EffLNS1I_9ScaleType4KindE0ELNS_15FloatRoundStyleE2ESI_EENS1_15EpilogueDefaultEEEEEvvEEEEvNT_6ParamsE:
        .type           _ZN7cutlass13device_kernelINS_4gemm6kernel13GemmUniversalIN4cute5tupleIJiiiiEEENS1_10collective13CollectiveMmaINS1_37MainloopSm90TmaGmmaWarpSpecializedFP8ILi28ENS5_IJNS4_1CILi2EEESB_NSA_ILi1EEEEEENS1_32KernelTmaWarpSpecializedPingpongEEENS5_IJNSA_ILi64EEESG_SG_EEENS_12float_e5m2_tENS5_IJlSC_lEEESI_SJ_NS4_8TiledMMAINS4_8MMA_AtomIJNS4_4SM904GMMA30MMA_64x64x32_F32E5M2E5M2_SS_TNILNSN_7ScaleInE1ELSP_1EEEEEENS4_6LayoutINS5_IJSC_SC_SC_EEENS5_IJNSA_ILi0EEESU_SU_EEEEENS5_IJNS4_10UnderscoreESX_SX_EEEEENS4_23SM90_TMA_LOAD_MULTICASTENS4_14ComposedLayoutINS4_7SwizzleILi2ELi4ELi3EEENS4_18smem_ptr_flag_bitsILi8EEENSS_INS5_IJNSA_ILi8EEESG_EEENS5_IJSG_SC_EEEEEEEvNS4_8identityES10_S1A_vS1B_EENS_8epilogue10collective6detail29Sm90TmaWarpSpecializedAdapterINS1E_15DefaultEpilogueISI_SJ_SJ_NS1D_6thread17LinearCombinationISI_Li1EffLNS1I_9ScaleType4KindE0ELNS_15FloatRoundStyleE2ESI_EENS1_15EpilogueDefaultEEEEEvvEEEEvNT_6ParamsE,@function
        .size           _ZN7cutlass13device_kernelINS_4gemm6kernel13GemmUniversalIN4cute5tupleIJiiiiEEENS1_10collective13CollectiveMmaINS1_37MainloopSm90TmaGmmaWarpSpecializedFP8ILi28ENS5_IJNS4_1CILi2EEESB_NSA_ILi1EEEEEENS1_32KernelTmaWarpSpecializedPingpongEEENS5_IJNSA_ILi64EEESG_SG_EEENS_12float_e5m2_tENS5_IJlSC_lEEESI_SJ_NS4_8TiledMMAINS4_8MMA_AtomIJNS4_4SM904GMMA30MMA_64x64x32_F32E5M2E5M2_SS_TNILNSN_7ScaleInE1ELSP_1EEEEEENS4_6LayoutINS5_IJSC_SC_SC_EEENS5_IJNSA_ILi0EEESU_SU_EEEEENS5_IJNS4_10UnderscoreESX_SX_EEEEENS4_23SM90_TMA_LOAD_MULTICASTENS4_14ComposedLayoutINS4_7SwizzleILi2ELi4ELi3EEENS4_18smem_ptr_flag_bitsILi8EEENSS_INS5_IJNSA_ILi8EEESG_EEENS5_IJSG_SC_EEEEEEEvNS4_8identityES10_S1A_vS1B_EENS_8epilogue10collective6detail29Sm90TmaWarpSpecializedAdapterINS1E_15DefaultEpilogueISI_SJ_SJ_NS1D_6thread17LinearCombinationISI_Li1EffLNS1I_9ScaleType4KindE0ELNS_15FloatRoundStyleE2ESI_EENS1_15EpilogueDefaultEEEEEvvEEEEvNT_6ParamsE,(.L_x_193 - _ZN7cutlass13device_kernelINS_4gemm6kernel13GemmUniversalIN4cute5tupleIJiiiiEEENS1_10collective13CollectiveMmaINS1_37MainloopSm90TmaGmmaWarpSpecializedFP8ILi28ENS5_IJNS4_1CILi2EEESB_NSA_ILi1EEEEEENS1_32KernelTmaWarpSpecializedPingpongEEENS5_IJNSA_ILi64EEESG_SG_EEENS_12float_e5m2_tENS5_IJlSC_lEEESI_SJ_NS4_8TiledMMAINS4_8MMA_AtomIJNS4_4SM904GMMA30MMA_64x64x32_F32E5M2E5M2_SS_TNILNSN_7ScaleInE1ELSP_1EEEEEENS4_6LayoutINS5_IJSC_SC_SC_EEENS5_IJNSA_ILi0EEESU_SU_EEEEENS5_IJNS4_10UnderscoreESX_SX_EEEEENS4_23SM90_TMA_LOAD_MULTICASTENS4_14ComposedLayoutINS4_7SwizzleILi2ELi4ELi3EEENS4_18smem_ptr_flag_bitsILi8EEENSS_INS5_IJNSA_ILi8EEESG_EEENS5_IJSG_SC_EEEEEEEvNS4_8identityES10_S1A_vS1B_EENS_8epilogue10collective6detail29Sm90TmaWarpSpecializedAdapterINS1E_15DefaultEpilogueISI_SJ_SJ_NS1D_6thread17LinearCombinationISI_Li1EffLNS1I_9ScaleType4KindE0ELNS_15FloatRoundStyleE2ESI_EENS1_15EpilogueDefaultEEEEEvvEEEEvNT_6ParamsE)
        .other          _ZN7cutlass13device_kernelINS_4gemm6kernel13GemmUniversalIN4cute5tupleIJiiiiEEENS1_10collective13CollectiveMmaINS1_37MainloopSm90TmaGmmaWarpSpecializedFP8ILi28ENS5_IJNS4_1CILi2EEESB_NSA_ILi1EEEEEENS1_32KernelTmaWarpSpecializedPingpongEEENS5_IJNSA_ILi64EEESG_SG_EEENS_12float_e5m2_tENS5_IJlSC_lEEESI_SJ_NS4_8TiledMMAINS4_8MMA_AtomIJNS4_4SM904GMMA30MMA_64x64x32_F32E5M2E5M2_SS_TNILNSN_7ScaleInE1ELSP_1EEEEEENS4_6LayoutINS5_IJSC_SC_SC_EEENS5_IJNSA_ILi0EEESU_SU_EEEEENS5_IJNS4_10UnderscoreESX_SX_EEEEENS4_23SM90_TMA_LOAD_MULTICASTENS4_14ComposedLayoutINS4_7SwizzleILi2ELi4ELi3EEENS4_18smem_ptr_flag_bitsILi8EEENSS_INS5_IJNSA_ILi8EEESG_EEENS5_IJSG_SC_EEEEEEEvNS4_8identityES10_S1A_vS1B_EENS_8epilogue10collective6detail29Sm90TmaWarpSpecializedAdapterINS1E_15DefaultEpilogueISI_SJ_SJ_NS1D_6thread17LinearCombinationISI_Li1EffLNS1I_9ScaleType4KindE0ELNS_15FloatRoundStyleE2ESI_EENS1_15EpilogueDefaultEEEEEvvEEEEvNT_6ParamsE,@"STO_CUDA_ENTRY STV_DEFAULT"
_ZN7cutlass13device_kernelINS_4gemm6kernel13GemmUniversalIN4cute5tupleIJiiiiEEENS1_10collective13CollectiveMmaINS1_37MainloopSm90TmaGmmaWarpSpecializedFP8ILi28ENS5_IJNS4_1CILi2EEESB_NSA_ILi1EEEEEENS1_32KernelTmaWarpSpecializedPingpongEEENS5_IJNSA_ILi64EEESG_SG_EEENS_12float_e5m2_tENS5_IJlSC_lEEESI_SJ_NS4_8TiledMMAINS4_8MMA_AtomIJNS4_4SM904GMMA30MMA_64x64x32_F32E5M2E5M2_SS_TNILNSN_7ScaleInE1ELSP_1EEEEEENS4_6LayoutINS5_IJSC_SC_SC_EEENS5_IJNSA_ILi0EEESU_SU_EEEEENS5_IJNS4_10UnderscoreESX_SX_EEEEENS4_23SM90_TMA_LOAD_MULTICASTENS4_14ComposedLayoutINS4_7SwizzleILi2ELi4ELi3EEENS4_18smem_ptr_flag_bitsILi8EEENSS_INS5_IJNSA_ILi8EEESG_EEENS5_IJSG_SC_EEEEEEEvNS4_8identityES10_S1A_vS1B_EENS_8epilogue10collective6detail29Sm90TmaWarpSpecializedAdapterINS1E_15DefaultEpilogueISI_SJ_SJ_NS1D_6thread17LinearCombinationISI_Li1EffLNS1I_9ScaleType4KindE0ELNS_15FloatRoundStyleE2ESI_EENS1_15EpilogueDefaultEEEEEvvEEEEvNT_6ParamsE:
[----:B------:R-:W-:Y:S01]  /*0000*/  LDC R1, c[0x0][0x28] ;  /* 0x00000a00ff017b82 */ /* 0x000fe20000000800 */
[----:B------:R-:W0:Y:S01]  /*0010*/  S2R R11, SR_TID.X ;  /* 0x00000000000b7919 */ /* 0x000e220000002100 */
[----:B------:R-:W-:Y:S01]  /*0020*/  ELECT P0, URZ, PT ;  /* 0x00000000003f782f */ /* 0x000fe20003800000 */
[----:B------:R-:W-:Y:S01]  /*0030*/  BSSY B0, `(.L_x_0) ;  /* 0x000000f000007945 */ /* 0x000fe20003800000 */
[--C-:B0-----:R-:W-:Y:S02]  /*0040*/  SHF.R.U32.HI R0, RZ, 0x5, R11.reuse ;  /* 0x00000005ff007819 */ /* 0x101fe4000001160b */
[----:B------:R-:W-:-:S03]  /*0050*/  SHF.R.U32.HI R5, RZ, 0x7, R11 ;  /* 0x00000007ff057819 */ /* 0x000fc6000001160b */
[----:B------:R-:W0:Y:S04]  /*0060*/  SHFL.IDX PT, R2, R0, RZ, 0x1f ;  /* 0x00001fff00027589 */ /* 0x000e2800000e0000 */
[----:B------:R1:W2:Y:S01]  /*0070*/  SHFL.IDX PT, R6, R5, RZ, 0x1f ;  /* 0x00001fff05067589 */ /* 0x0002a200000e0000 */
[----:B0-----:R-:W-:-:S13]  /*0080*/  ISETP.NE.OR P0, PT, R2, RZ, !P0 ;  /* 0x000000ff0200720c */ /* 0x001fda0004705670 */
[----:B-12---:R-:W-:Y:S05]  /*0090*/  @P0 BRA `(.L_x_1) ;  /* 0x0000000000200947 */ /* 0x006fea0003800000 */
[----:B------:R-:W-:Y:S02]  /*00a0*/  ULDC.64 UR4, c[0x0][0x198] ;  /* 0x0000660000047ab9 */ /* 0x000fe40000000a00 */
[----:B------:R-:W-:Y:S02]  /*00b0*/  UIADD3 UR6, UP0, UR4, 0xf0, URZ ;  /* 0x000000f004067890 */ /* 0x000fe4000ff1e03f */
[----:B------:R-:W-:Y:S02]  /*00c0*/  UIADD3 UR4, UP1, UR4, 0x1f0, URZ ;  /* 0x000001f004047890 */ /* 0x000fe4000ff3e03f */
[----:B------:R-:W-:Y:S02]  /*00d0*/  UIADD3.X UR7, URZ, UR5, URZ, UP0, !UPT ;  /* 0x000000053f077290 */ /* 0x000fe400087fe43f */
[----:B------:R-:W-:-:S07]  /*00e0*/  UIADD3.X UR5, URZ, UR5, URZ, UP1, !UPT ;  /* 0x000000053f057290 */ /* 0x000fce0008ffe43f */
[----:B------:R0:W-:Y:S02]  /*00f0*/  UTMACCTL.PF [UR6] ;  /* 0x00000000060079b9 */ /* 0x0001e40008040000 */
[----:B------:R0:W-:Y:S02]  /*0100*/  UTMACCTL.PF [UR4] ;  /* 0x00000000040079b9 */ /* 0x0001e40008040000 */
[----:B0-----:R-:W-:Y:S01]  /*0110*/  NOP ;  /* 0x0000000000007918 */ /* 0x001fe20000000000 */
.L_x_1:
[----:B------:R-:W-:Y:S05]  /*0120*/  BSYNC B0 ;  /* 0x0000000000007941 */ /* 0x000fea0003800000 */
.L_x_0:
[----:B------:R-:W0:Y:S02]  /*0130*/  SHFL.IDX PT, R7, R0, RZ, 0x1f ;  /* 0x00001fff00077589 */ /* 0x000e2400000e0000 */
[----:B0-----:R-:W-:-:S13]  /*0140*/  ISETP.NE.AND P0, PT, R7, RZ, PT ;  /* 0x000000ff0700720c */ /* 0x001fda0003f05270 */
[----:B------:R-:W-:Y:S05]  /*0150*/  @P0 BRA `(.L_x_2) ;  /* 0x0000000400240947 */ /* 0x000fea0003800000 */
[----:B------:R-:W-:Y:S01]  /*0160*/  ELECT P0, URZ, PT ;  /* 0x00000000003f782f */ /* 0x000fe20003800000 */
[----:B------:R-:W-:-:S12]  /*0170*/  BSSY B0, `(.L_x_2) ;  /* 0x0000047000007945 */ /* 0x000fd80003800000 */
[----:B------:R-:W-:Y:S05]  /*0180*/  @!P0 BRA `(.L_x_3) ;  /* 0x0000000400148947 */ /* 0x000fea0003800000 */
[----:B------:R-:W0:Y:S01]  /*0190*/  S2UR UR8, SR_CgaCtaId ;  /* 0x00000000000879c3 */ /* 0x000e220000008800 */
[----:B------:R-:W-:Y:S01]  /*01a0*/  UMOV UR4, 0x400 ;  /* 0x0000040000047882 */ /* 0x000fe20000000000 */
[----:B------:R-:W-:Y:S01]  /*01b0*/  UMOV UR5, 0x1 ;  /* 0x0000000100057882 */ /* 0x000fe20000000000 */
[----:B------:R-:W-:Y:S02]  /*01c0*/  UMOV UR6, 0x3 ;  /* 0x0000000300067882 */ /* 0x000fe40000000000 */
[----:B------:R-:W-:-:S04]  /*01d0*/  UIADD3 UR6, -UR6, 0x100000, URZ ;  /* 0x0010000006067890 */ /* 0x000fc8000fffe13f */
[----:B------:R-:W-:Y:S02]  /*01e0*/  USHF.L.U32 UR7, UR6, 0xb, URZ ;  /* 0x0000000b06077899 */ /* 0x000fe4000800063f */
[----:B------:R-:W-:Y:S02]  /*01f0*/  USHF.L.U32 UR6, UR6, 0x1, URZ ;  /* 0x0000000106067899 */ /* 0x000fe4000800063f */
[----:B0-----:R-:W-:Y:S02]  /*0200*/  ULEA UR8, UR8, UR4, 0x18 ;  /* 0x0000000408087291 */ /* 0x001fe4000f8ec03f */
[----:B------:R-:W-:-:S04]  /*0210*/  UIADD3 UR4, -UR5, 0x100000, URZ ;  /* 0x0010000005047890 */ /* 0x000fc8000fffe13f */
[----:B------:R-:W-:Y:S02]  /*0220*/  USHF.L.U32 UR5, UR4, 0xb, URZ ;  /* 0x0000000b04057899 */ /* 0x000fe4000800063f */
[----:B------:R-:W-:Y:S01]  /*0230*/  USHF.L.U32 UR4, UR4, 0x1, URZ ;  /* 0x0000000104047899 */ /* 0x000fe2000800063f */
[----:B------:R-:W0:Y:S11]  /*0240*/  FENCE.VIEW.ASYNC.S ;  /* 0x00000000000073c6 */ /* 0x000e360000000000 */
[----:B0-----:R0:W1:Y:S01]  /*0250*/  SYNCS.EXCH.64 URZ, [UR8], UR4 ;  /* 0x00000004083f75b2 */ /* 0x0010620008000100 */
[----:B------:R0:W2:Y:S01]  /*0260*/  SYNCS.EXCH.64 URZ, [UR8+0xe0], UR6 ;  /* 0x0000e006083f75b2 */ /* 0x0000a20008000100 */
[----:B------:R0:W3:Y:S01]  /*0270*/  SYNCS.EXCH.64 URZ, [UR8+0x8], UR4 ;  /* 0x00000804083f75b2 */ /* 0x0000e20008000100 */
[----:B------:R0:W4:Y:S01]  /*0280*/  SYNCS.EXCH.64 URZ, [UR8+0xe8], UR6 ;  /* 0x0000e806083f75b2 */ /* 0x0001220008000100 */
[----:B------:R0:W0:Y:S01]  /*0290*/  SYNCS.EXCH.64 URZ, [UR8+0x10], UR4 ;  /* 0x00001004083f75b2 */ /* 0x0000220008000100 */
        /* <DEDUP_REMOVED lines=51> */
[----:B-1234-:R-:W-:Y:S01]  /*05d0*/  NOP ;  /* 0x0000000000007918 */ /* 0x01efe20000000000 */
.L_x_3:
[----:B0-----:R-:W-:Y:S05]  /*05e0*/  BSYNC B0 ;  /* 0x0000000000007941 */ /* 0x001fea0003800000 */
.L_x_2:
[----:B------:R-:W0:Y:S01]  /*05f0*/  SHFL.IDX PT, R3, R0, RZ, 0x1f ;  /* 0x00001fff00037589 */ /* 0x000e2200000e0000 */
[----:B------:R-:W-:Y:S01]  /*0600*/  SHF.R.S32.HI R4, RZ, 0x1f, R11 ;  /* 0x0000001fff047819 */ /* 0x000fe2000001140b */
[----:B------:R-:W1:Y:S01]  /*0610*/  S2UR UR12, SR_CTAID.X ;  /* 0x00000000000c79c3 */ /* 0x000e620000002500 */
[----:B------:R-:W-:Y:S01]  /*0620*/  ELECT P0, URZ, PT ;  /* 0x00000000003f782f */ /* 0x000fe20003800000 */
[----:B------:R2:W3:Y:S01]  /*0630*/  SHFL.IDX PT, R8, R0, RZ, 0x1f ;  /* 0x00001fff00087589 */ /* 0x0004e200000e0000 */
[----:B------:R-:W-:Y:S02]  /*0640*/  LEA.HI R4, R4, R11, RZ, 0x7 ;  /* 0x0000000b04047211 */ /* 0x000fe400078f38ff */
[----:B------:R-:W-:Y:S01]  /*0650*/  ELECT P1, URZ, PT ;  /* 0x00000000003f782f */ /* 0x000fe20003820000 */
[----:B------:R-:W-:Y:S01]  /*0660*/  NOP ;  /* 0x0000000000007918 */ /* 0x000fe20000000000 */
[----:B------:R-:W4:Y:S01]  /*0670*/  S2R R16, SR_CTAID.Y ;  /* 0x0000000000107919 */ /* 0x000f220000002600 */
[----:B------:R-:W-:Y:S01]  /*0680*/  LOP3.LUT R4, R4, 0xffffff80, RZ, 0xc0, !PT ;  /* 0xffffff8004047812 */ /* 0x000fe200078ec0ff */
[----:B------:R-:W-:Y:S01]  /*0690*/  ULDC UR4, c[0x0][0x150] ;  /* 0x0000540000047ab9 */ /* 0x000fe20000000800 */
[----:B------:R-:W5:Y:S01]  /*06a0*/  LDC R12, c[0x0][0x144] ;  /* 0x00005100ff0c7b82 */ /* 0x000f620000000800 */
[----:B------:R3:W5:Y:S01]  /*06b0*/  SHFL.IDX PT, R14, R5, RZ, 0x1f ;  /* 0x00001fff050e7589 */ /* 0x00076200000e0000 */
[----:B------:R-:W-:Y:S01]  /*06c0*/  UMOV UR11, 0x80 ;  /* 0x00000080000b7882 */ /* 0x000fe20000000000 */
[----:B------:R-:W-:Y:S01]  /*06d0*/  IMAD.IADD R10, R11, 0x1, -R4 ;  /* 0x000000010b0a7824 */ /* 0x000fe200078e0a04 */
[----:B------:R-:W-:Y:S01]  /*06e0*/  NOP ;  /* 0x0000000000007918 */ /* 0x000fe20000000000 */
[C---:B------:R-:W-:Y:S01]  /*06f0*/  VIADD R38, R6.reuse, 0xffffffff ;  /* 0xffffffff06267836 */ /* 0x040fe20000000000 */
[----:B------:R-:W-:-:S02]  /*0700*/  ISETP.NE.AND P5, PT, R6, RZ, PT ;  /* 0x000000ff0600720c */ /* 0x000fc40003fa5270 */
[----:B------:R-:W-:Y:S01]  /*0710*/  SHF.R.S32.HI R19, RZ, 0x1f, R10 ;  /* 0x0000001fff137819 */ /* 0x000fe2000001140a */
[----:B------:R-:W5:Y:S01]  /*0720*/  LDC R13, c[0x0][0x140] ;  /* 0x00005000ff0d7b82 */ /* 0x000f620000000800 */
[----:B------:R-:W-:Y:S02]  /*0730*/  ISETP.GE.U32.AND P6, PT, R38, 0x2, PT ;  /* 0x000000022600780c */ /* 0x000fe40003fc6070 */
[----:B0-----:R-:W-:Y:S02]  /*0740*/  ISETP.NE.OR P0, PT, R3, RZ, !P0 ;  /* 0x000000ff0300720c */ /* 0x001fe40004705670 */
[----:B------:R-:W-:Y:S02]  /*0750*/  LEA.HI R3, R19, R10, RZ, 0x3 ;  /* 0x0000000a13037211 */ /* 0x000fe400078f18ff */
[----:B-1----:R-:W-:Y:S01]  /*0760*/  I2FP.F32.U32 R4, UR12 ;  /* 0x0000000c00047c45 */ /* 0x002fe20008201000 */
[----:B------:R-:W0:Y:S01]  /*0770*/  LDC R27, c[0x0][0x148] ;  /* 0x00005200ff1b7b82 */ /* 0x000e220000000800 */
[----:B--2---:R-:W-:-:S02]  /*0780*/  SHF.R.S32.HI R0, RZ, 0x3, R3 ;  /* 0x00000003ff007819 */ /* 0x004fc40000011403 */
[----:B---3--:R-:W-:Y:S01]  /*0790*/  ISETP.NE.OR P1, PT, R8, RZ, !P1 ;  /* 0x000000ff0800720c */ /* 0x008fe20004f25670 */
[----:B------:R-:W-:Y:S01]  /*07a0*/  FMUL R9, R4, UR4 ;  /* 0x0000000404097c20 */ /* 0x000fe20008400000 */
[----:B------:R-:W-:Y:S01]  /*07b0*/  SHF.R.S32.HI R3, RZ, 0x1f, R3 ;  /* 0x0000001fff037819 */ /* 0x000fe20000011403 */
[----:B------:R-:W-:Y:S01]  /*07c0*/  ULDC UR4, c[0x0][0x154] ;  /* 0x0000550000047ab9 */ /* 0x000fe20000000800 */
[----:B------:R-:W-:Y:S01]  /*07d0*/  SHF.R.S32.HI R8, RZ, 0x1f, R7 ;  /* 0x0000001fff087819 */ /* 0x000fe20000011407 */
[----:B------:R-:W-:Y:S01]  /*07e0*/  VOTEU.ALL UP1, P0 ;  /* 0x00000000003f7886 */ /* 0x000fe20000020000 */
[----:B------:R-:W-:Y:S01]  /*07f0*/  LEA.HI R4, R3, R0, RZ, 0x2 ;  /* 0x0000000003047211 */ /* 0x000fe200078f10ff */
[----:B------:R-:W1:Y:S01]  /*0800*/  F2I.U32.TRUNC.NTZ R9, R9 ;  /* 0x0000000900097305 */ /* 0x000e62000020f000 */
[----:B------:R-:W-:Y:S01]  /*0810*/  LEA.HI R8, R8, R7, RZ, 0x2 ;  /* 0x0000000708087211 */ /* 0x000fe200078f10ff */
[----:B------:R-:W-:Y:S01]  /*0820*/  VOTEU.ALL UP0, P0 ;  /* 0x00000000003f7886 */ /* 0x000fe20000000000 */
[----:B------:R-:W-:Y:S01]  /*0830*/  SHF.R.S32.HI R3, RZ, 0x1f, R2 ;  /* 0x0000001fff037819 */ /* 0x000fe20000011402 */
[----:B------:R-:W2:Y:S01]  /*0840*/  @!UP1 S2UR UR7, SR_CgaCtaId ;  /* 0x00000000000799c3 */ /* 0x000ea20000008800 */
[----:B------:R-:W-:Y:S01]  /*0850*/  LOP3.LUT R5, R4, 0xfffffffc, RZ, 0xc0, !PT ;  /* 0xfffffffc04057812 */ /* 0x000fe200078ec0ff */
[----:B------:R-:W-:Y:S01]  /*0860*/  VOTEU.ALL UP2, P1 ;  /* 0x00000000003f7886 */ /* 0x000fe20000840000 */
[----:B------:R-:W-:Y:S01]  /*0870*/  LOP3.LUT R8, R8, 0x3ffffffc, RZ, 0xc0, !PT ;  /* 0x3ffffffc08087812 */ /* 0x000fe200078ec0ff */
[----:B------:R-:W-:Y:S01]  /*0880*/  @!UP1 UMOV UR6, 0x400 ;  /* 0x0000040000069882 */ /* 0x000fe20000000000 */
[----:B------:R-:W-:Y:S01]  /*0890*/  LEA.HI R3, R3, R2, RZ, 0x2 ;  /* 0x0000000203037211 */ /* 0x000fe200078f10ff */
[----:B------:R-:W-:Y:S01]  /*08a0*/  IMAD.IADD R5, R0, 0x1, -R5 ;  /* 0x0000000100057824 */ /* 0x000fe200078e0a05 */
[----:B------:R-:W-:Y:S01]  /*08b0*/  @!UP2 UMOV UR9, 0x400 ;  /* 0x000004000009a882 */ /* 0x000fe20000000000 */
[----:B------:R-:W-:Y:S01]  /*08c0*/  IMAD.IADD R8, R7, 0x1, -R8 ;  /* 0x0000000107087824 */ /* 0x000fe200078e0a08 */
[----:B------:R-:W-:Y:S01]  /*08d0*/  LOP3.LUT R3, R3, 0xfffffffc, RZ, 0xc0, !PT ;  /* 0xfffffffc03037812 */ /* 0x000fe200078ec0ff */
[----:B------:R-:W3:Y:S01]  /*08e0*/  @!UP2 S2UR UR10, SR_CgaCtaId ;  /* 0x00000000000aa9c3 */ /* 0x000ee20000008800 */
[----:B-1----:R-:W-:Y:S01]  /*08f0*/  IMAD.MOV R9, RZ, RZ, -R9 ;  /* 0x000000ffff097224 */ /* 0x002fe200078e0a09 */
[----:B------:R-:W-:Y:S01]  /*0900*/  VOTEU.ALL UP3, P1 ;  /* 0x00000000003f7886 */ /* 0x000fe20000860000 */
[----:B------:R-:W-:Y:S01]  /*0910*/  IMAD R5, R8, 0x4, R5 ;  /* 0x0000000408057824 */ /* 0x000fe200078e0205 */
[----:B------:R-:W-:Y:S01]  /*0920*/  VOTEU.ALL UP4, P1 ;  /* 0x00000000003f7886 */ /* 0x000fe20000880000 */
[----:B------:R-:W-:Y:S01]  /*0930*/  IMAD.IADD R18, R2, 0x1, -R3 ;  /* 0x0000000102127824 */ /* 0x000fe200078e0a03 */
[----:B----4-:R-:W-:Y:S01]  /*0940*/  I2FP.F32.U32 R2, R16 ;  /* 0x0000001000027245 */ /* 0x010fe20000201000 */
[----:B-----5:R-:W-:Y:S01]  /*0950*/  IMAD R25, R12, R9, UR12 ;  /* 0x0000000c0c197e24 */ /* 0x020fe2000f8e0209 */
[C---:B------:R-:W-:Y:S01]  /*0960*/  LEA.HI R0, R5.reuse, R5, RZ, 0x1 ;  /* 0x0000000505007211 */ /* 0x040fe200078f08ff */
[C---:B------:R-:W-:Y:S01]  /*0970*/  IMAD.SHL.U32 R12, R5.reuse, 0x4, RZ ;  /* 0x00000004050c7824 */ /* 0x040fe200078e00ff */
[----:B------:R-:W-:Y:S01]  /*0980*/  VOTEU.ALL UP5, P1 ;  /* 0x00000000003f7886 */ /* 0x000fe200008a0000 */
[----:B------:R-:W-:Y:S01]  /*0990*/  FMUL R2, R2, UR4 ;  /* 0x0000000402027c20 */ /* 0x000fe20008400000 */
[----:B------:R-:W-:Y:S01]  /*09a0*/  LOP3.LUT R0, R0, 0xfffffffe, RZ, 0xc0, !PT ;  /* 0xfffffffe00007812 */ /* 0x000fe200078ec0ff */
[----:B------:R-:W-:Y:S01]  /*09b0*/  UMOV UR4, 0x20 ;  /* 0x0000002000047882 */ /* 0x000fe20000000000 */
[----:B--2---:R-:W-:Y:S01]  /*09c0*/  @!UP1 ULEA UR8, UR7, UR6, 0x18 ;  /* 0x0000000607089291 */ /* 0x004fe2000f8ec03f */
[----:B------:R-:W-:Y:S01]  /*09d0*/  LOP3.LUT R12, R5, 0xc, R12, 0x78, !PT ;  /* 0x0000000c050c7812 */ /* 0x000fe200078e780c */
[----:B------:R-:W-:-:S04]  /*09e0*/  @!UP1 UIADD3 UR4, -UR4, 0x100000, URZ ;  /* 0x0010000004049890 */ /* 0x000fc8000fffe13f */
[----:B------:R-:W-:Y:S02]  /*09f0*/  @!UP1 USHF.L.U32 UR5, UR4, 0xb, URZ ;  /* 0x0000000b04059899 */ /* 0x000fe4000800063f */
[----:B------:R-:W-:Y:S01]  /*0a00*/  @!UP1 USHF.L.U32 UR4, UR4, 0x1, URZ ;  /* 0x0000000104049899 */ /* 0x000fe2000800063f */
[----:B------:R-:W-:Y:S01]  /*0a10*/  IMAD.IADD R0, R5, 0x1, -R0 ;  /* 0x0000000105007824 */ /* 0x000fe200078e0a00 */
[----:B------:R-:W1:Y:S01]  /*0a20*/  F2I.U32.TRUNC.NTZ R2, R2 ;  /* 0x0000000200027305 */ /* 0x000e62000020f000 */
[----:B------:R-:W-:-:S04]  /*0a30*/  @!UP2 UIADD3 UR6, -UR11, 0x100000, URZ ;  /* 0x001000000b06a890 */ /* 0x000fc8000fffe13f */
[----:B------:R-:W-:Y:S02]  /*0a40*/  @!UP2 USHF.L.U32 UR7, UR6, 0xb, URZ ;  /* 0x0000000b0607a899 */ /* 0x000fe4000800063f */
[----:B------:R-:W-:Y:S01]  /*0a50*/  @!UP2 USHF.L.U32 UR6, UR6, 0x1, URZ ;  /* 0x000000010606a899 */ /* 0x000fe2000800063f */
[----:B------:R-:W-:Y:S01]  /*0a60*/  ISETP.EQ.U32.AND P2, PT, R13, 0x1, PT ;  /* 0x000000010d00780c */ /* 0x000fe20003f42070 */
[----:B------:R-:W-:Y:S01]  /*0a70*/  VOTEU.ALL UP1, P0 ;  /* 0x00000000003f7886 */ /* 0x000fe20000020000 */
[----:B------:R-:W-:Y:S01]  /*0a80*/  ISETP.NE.AND P3, PT, R0, R25, PT ;  /* 0x000000190000720c */ /* 0x000fe20003f65270 */
[----:B------:R-:W-:Y:S01]  /*0a90*/  IMAD.MOV.U32 R13, RZ, RZ, 0x1 ;  /* 0x00000001ff0d7424 */ /* 0x000fe200078e00ff */
[----:B---3--:R-:W-:Y:S01]  /*0aa0*/  @!UP2 ULEA UR9, UR10, UR9, 0x18 ;  /* 0x000000090a09a291 */ /* 0x008fe2000f8ec03f */
[----:B------:R-:W-:Y:S01]  /*0ab0*/  LOP3.LUT P0, RZ, R10, 0x7, RZ, 0xc0, !PT ;  /* 0x000000070aff7812 */ /* 0x000fe2000780c0ff */
[----:B------:R-:W-:Y:S01]  /*0ac0*/  VOTEU.ALL UP2, P1 ;  /* 0x00000000003f7886 */ /* 0x000fe20000840000 */
[----:B------:R-:W-:Y:S01]  /*0ad0*/  ISETP.NE.AND P1, PT, R18, 0x3, PT ;  /* 0x000000031200780c */ /* 0x000fe20003f25270 */
[----:B------:R-:W2:Y:S02]  /*0ae0*/  FENCE.VIEW.ASYNC.S ;  /* 0x00000000000073c6 */ /* 0x000ea40000000000 */
[----:B--2---:R2:W3:Y:S01]  /*0af0*/  @!UP0 SYNCS.EXCH.64 URZ, [UR8+0x1f0], UR4 ;  /* 0x0001f004083f85b2 */ /* 0x0044e20008000100 */
[----:B------:R-:W-:-:S02]  /*0b00*/  ISETP.LT.U32.AND P0, PT, R12, 0x4, !P0 ;  /* 0x000000040c00780c */ /* 0x000fc40004701070 */
[----:B------:R-:W-:Y:S01]  /*0b10*/  ISETP.EQ.OR P1, PT, R18, RZ, !P1 ;  /* 0x000000ff1200720c */ /* 0x000fe20004f22670 */
[----:B-1----:R-:W-:Y:S01]  /*0b20*/  IMAD.MOV R24, RZ, RZ, -R2 ;  /* 0x000000ffff187224 */ /* 0x002fe200078e0a02 */
[----:B------:R-:W-:Y:S02]  /*0b30*/  R2UR UR15, R14 ;  /* 0x000000000e0f72ca */ /* 0x000fe400000e0000 */
[----:B------:R-:W-:Y:S01]  /*0b40*/  @P3 LEA.HI R0, R12, R12, RZ, 0x1 ;  /* 0x0000000c0c003211 */ /* 0x000fe200078f08ff */
[----:B0-----:R-:W-:Y:S01]  /*0b50*/  IMAD R3, R27, R24, R16 ;  /* 0x000000181b037224 */ /* 0x001fe200078e0210 */
[----:B------:R-:W-:Y:S02]  /*0b60*/  ISETP.EQ.AND P1, PT, R6, RZ, P1 ;  /* 0x000000ff0600720c */ /* 0x000fe40000f22270 */
[----:B------:R-:W-:Y:S02]  /*0b70*/  @P3 SHF.R.S32.HI R0, RZ, 0x1, R0 ;  /* 0x00000001ff003819 */ /* 0x000fe40000011400 */
[----:B------:R-:W-:Y:S01]  /*0b80*/  SEL R7, RZ, 0x1, !P1 ;  /* 0x00000001ff077807 */ /* 0x000fe20004800000 */
[----:B------:R2:W0:Y:S01]  /*0b90*/  @!UP1 SYNCS.EXCH.64 URZ, [UR8+0x1f8], UR4 ;  /* 0x0001f804083f95b2 */ /* 0x0004220008000100 */
[----:B------:R-:W-:Y:S01]  /*0ba0*/  @P3 ISETP.NE.AND P4, PT, R0, R3, PT ;  /* 0x000000030000320c */ /* 0x000fe20003f85270 */
[----:B------:R-:W-:Y:S01]  /*0bb0*/  NOP ;  /* 0x0000000000007918 */ /* 0x000fe20000000000 */
[----:B------:R-:W-:-:S02]  /*0bc0*/  SEL R0, RZ, 0x1, !P0 ;  /* 0x00000001ff007807 */ /* 0x000fc40004000000 */
[----:B------:R-:W-:Y:S02]  /*0bd0*/  @P3 SEL R13, RZ, 0x1, P4 ;  /* 0x00000001ff0d3807 */ /* 0x000fe40002000000 */
[----:B------:R-:W-:Y:S02]  /*0be0*/  SEL R7, R7, 0x2, P6 ;  /* 0x0000000207077807 */ /* 0x000fe40003000000 */
[----:B------:R-:W-:Y:S01]  /*0bf0*/  LOP3.LUT R13, R13, R0, RZ, 0xc0, !PT ;  /* 0x000000000d0d7212 */ /* 0x000fe200078ec0ff */
[----:B------:R2:W1:Y:S01]  /*0c00*/  @!UP2 SYNCS.EXCH.64 URZ, [UR9+0x1d0], UR6 ;  /* 0x0001d006093fa5b2 */ /* 0x0004620008000100 */
[----:B------:R2:W4:Y:S01]  /*0c10*/  @!UP3 SYNCS.EXCH.64 URZ, [UR9+0x1d8], UR6 ;  /* 0x0001d806093fb5b2 */ /* 0x0005220008000100 */
[----:B------:R2:W0:Y:S01]  /*0c20*/  @!UP4 SYNCS.EXCH.64 URZ, [UR9+0x1e0], UR6 ;  /* 0x0001e006093fc5b2 */ /* 0x0004220008000100 */
[----:B------:R2:W0:Y:S01]  /*0c30*/  @!UP5 SYNCS.EXCH.64 URZ, [UR9+0x1e8], UR6 ;  /* 0x0001e806093fd5b2 */ /* 0x0004220008000100 */
[----:B------:R-:W-:Y:S01]  /*0c40*/  NOP ;  /* 0x0000000000007918 */ /* 0x000fe20000000000 */
[----:B--23--:R-:W-:Y:S05]  /*0c50*/  @!P2 BRA `(.L_x_4) ;  /* 0x000000000008a947 */ /* 0x00cfea0003800000 */
[----:B01--4-:R-:W-:Y:S01]  /*0c60*/  UCGABAR_ARV ;  /* 0x00000000000079c7 */ /* 0x013fe20008000000 */
[----:B------:R-:W-:Y:S05]  /*0c70*/  BRA `(.L_x_5) ;  /* 0x0000000000047947 */ /* 0x000fea0003800000 */
.L_x_4:
[----:B01--4-:R-:W-:Y:S01]  /*0c80*/  NOP ;  /* 0x0000000000007918 */ /* 0x013fe20000000000 */
.L_x_5:
[----:B------:R-:W-:Y:S01]  /*0c90*/  ULDC.64 UR4, c[0x0][0x598] ;  /* 0x0001660000047ab9 */ /* 0x000fe20000000a00 */
[----:B------:R-:W-:Y:S01]  /*0ca0*/  ULDC.64 UR20, c[0x0][0x208] ;  /* 0x0000820000147ab9 */ /* 0x000fe20000000a00 */
[----:B------:R-:W-:-:S04]  /*0cb0*/  ISETP.NE.U32.AND P0, PT, RZ, UR4, PT ;  /* 0x00000004ff007c0c */ /* 0x000fc8000bf05070 */
[----:B------:R-:W-:-:S13]  /*0cc0*/  ISETP.NE.AND.EX P0, PT, RZ, UR5, PT, P0 ;  /* 0x00000005ff007c0c */ /* 0x000fda000bf05300 */
[----:B------:R-:W-:Y:S05]  /*0cd0*/  @!P0 BRA `(.L_x_6) ;  /* 0x00000000001c8947 */ /* 0x000fea0003800000 */
[----:B------:R-:W0:Y:S02]  /*0ce0*/  LDC.64 R2, c[0x0][0x598] ;  /* 0x00016600ff027b82 */ /* 0x000e240000000a00 */
[----:B0-----:R-:W2:Y:S02]  /*0cf0*/  LDG.E.64 R2, desc[UR20][R2.64] ;  /* 0x0000001402027981 */ /* 0x001ea4000c1e1b00 */
[----:B--2---:R-:W-:-:S04]  /*0d00*/  ISETP.NE.U32.AND P0, PT, R2, RZ, PT ;  /* 0x000000ff0200720c */ /* 0x004fc80003f05070 */
[----:B------:R-:W-:-:S13]  /*0d10*/  ISETP.NE.AND.EX P0, PT, R3, RZ, PT, P0 ;  /* 0x000000ff0300720c */ /* 0x000fda0003f05300 */
[----:B------:R-:W-:Y:S05]  /*0d20*/  @!P0 BRA `(.L_x_6) ;  /* 0x0000000000088947 */ /* 0x000fea0003800000 */
[----:B------:R0:W5:Y:S01]  /*0d30*/  LD.E R14, desc[UR20][R2.64] ;  /* 0x00000014020e7980 */ /* 0x000162000c101900 */
[----:B------:R-:W-:Y:S05]  /*0d40*/  BRA `(.L_x_7) ;  /* 0x0000000000207947 */ /* 0x000fea0003800000 */
.L_x_6:
[----:B------:R-:W-:Y:S02]  /*0d50*/  ULDC.64 UR4, c[0x0][0x588] ;  /* 0x0001620000047ab9 */ /* 0x000fe40000000a00 */
[----:B------:R-:W-:-:S04]  /*0d60*/  ISETP.NE.U32.AND P0, PT, RZ, UR4, PT ;  /* 0x00000004ff007c0c */ /* 0x000fc8000bf05070 */
[----:B------:R-:W-:-:S13]  /*0d70*/  ISETP.NE.AND.EX P0, PT, RZ, UR5, PT, P0 ;  /* 0x00000005ff007c0c */ /* 0x000fda000bf05300 */
[----:B------:R-:W-:Y:S05]  /*0d80*/  @!P0 BRA `(.L_x_8) ;  /* 0x00000000000c8947 */ /* 0x000fea0003800000 */
[----:B------:R-:W0:Y:S02]  /*0d90*/  LDC.64 R14, c[0x0][0x588] ;  /* 0x00016200ff0e7b82 */ /* 0x000e240000000a00 */
[----:B0-----:R1:W5:Y:S01]  /*0da0*/  LDG.E R14, desc[UR20][R14.64] ;  /* 0x000000140e0e7981 */ /* 0x001362000c1e1900 */
[----:B------:R-:W-:Y:S05]  /*0db0*/  BRA `(.L_x_7) ;  /* 0x0000000000047947 */ /* 0x000fea0003800000 */
.L_x_8:
[----:B------:R-:W2:Y:S02]  /*0dc0*/  LDC R14, c[0x0][0x580] ;  /* 0x00016000ff0e7b82 */ /* 0x000ea40000000800 */
.L_x_7:
[----:B------:R-:W-:Y:S02]  /*0dd0*/  ULDC.64 UR4, c[0x0][0x5a0] ;  /* 0x0001680000047ab9 */ /* 0x000fe40000000a00 */
[----:B------:R-:W-:-:S04]  /*0de0*/  ISETP.NE.U32.AND P0, PT, RZ, UR4, PT ;  /* 0x00000004ff007c0c */ /* 0x000fc8000bf05070 */
[----:B------:R-:W-:-:S13]  /*0df0*/  ISETP.NE.AND.EX P0, PT, RZ, UR5, PT, P0 ;  /* 0x00000005ff007c0c */ /* 0x000fda000bf05300 */
[----:B------:R-:W-:Y:S05]  /*0e00*/  @!P0 BRA `(.L_x_9) ;  /* 0x00000000001c8947 */ /* 0x000fea0003800000 */
[----:B0-----:R-:W0:Y:S02]  /*0e10*/  LDC.64 R2, c[0x0][0x5a0] ;  /* 0x00016800ff027b82 */ /* 0x001e240000000a00 */
[----:B0-----:R-:W3:Y:S02]  /*0e20*/  LDG.E.64 R2, desc[UR20][R2.64] ;  /* 0x0000001402027981 */ /* 0x001ee4000c1e1b00 */
[----:B---3--:R-:W-:-:S04]  /*0e30*/  ISETP.NE.U32.AND P0, PT, R2, RZ, PT ;  /* 0x000000ff0200720c */ /* 0x008fc80003f05070 */
[----:B------:R-:W-:-:S13]  /*0e40*/  ISETP.NE.AND.EX P0, PT, R3, RZ, PT, P0 ;  /* 0x000000ff0300720c */ /* 0x000fda0003f05300 */
[----:B------:R-:W-:Y:S05]  /*0e50*/  @!P0 BRA `(.L_x_9) ;  /* 0x0000000000088947 */ /* 0x000fea0003800000 */
[----:B-1----:R0:W5:Y:S01]  /*0e60*/  LD.E R15, desc[UR20][R2.64] ;  /* 0x00000014020f7980 */ /* 0x002162000c101900 */
[----:B------:R-:W-:Y:S05]  /*0e70*/  BRA `(.L_x_10) ;  /* 0x0000000000207947 */ /* 0x000fea0003800000 */
.L_x_9:
[----:B------:R-:W-:Y:S02]  /*0e80*/  ULDC.64 UR4, c[0x0][0x590] ;  /* 0x0001640000047ab9 */ /* 0x000fe40000000a00 */
[----:B------:R-:W-:-:S04]  /*0e90*/  ISETP.NE.U32.AND P0, PT, RZ, UR4, PT ;  /* 0x00000004ff007c0c */ /* 0x000fc8000bf05070 */
[----:B------:R-:W-:-:S13]  /*0ea0*/  ISETP.NE.AND.EX P0, PT, RZ, UR5, PT, P0 ;  /* 0x00000005ff007c0c */ /* 0x000fda000bf05300 */
[----:B------:R-:W-:Y:S05]  /*0eb0*/  @!P0 BRA `(.L_x_11) ;  /* 0x00000000000c8947 */ /* 0x000fea0003800000 */
[----:B0-----:R-:W1:Y:S02]  /*0ec0*/  LDC.64 R2, c[0x0][0x590] ;  /* 0x00016400ff027b82 */ /* 0x001e640000000a00 */
[----:B-1----:R1:W5:Y:S01]  /*0ed0*/  LDG.E R15, desc[UR20][R2.64] ;  /* 0x00000014020f7981 */ /* 0x002362000c1e1900 */
[----:B------:R-:W-:Y:S05]  /*0ee0*/  BRA `(.L_x_10) ;  /* 0x0000000000047947 */ /* 0x000fea0003800000 */
.L_x_11:
[----:B-1----:R-:W3:Y:S02]  /*0ef0*/  LDC R15, c[0x0][0x584] ;  /* 0x00016100ff0f7b82 */ /* 0x002ee40000000800 */
.L_x_10:
[----:B------:R-:W4:Y:S01]  /*0f00*/  LDC R0, c[0x0][0x65c] ;  /* 0x00019700ff007b82 */ /* 0x000f220000000800 */
[----:B------:R-:W-:Y:S01]  /*0f10*/  ULDC UR8, c[0x0][0x28c] ;  /* 0x0000a30000087ab9 */ /* 0x000fe20000000800 */
[----:B------:R-:W-:Y:S01]  /*0f20*/  ISETP.NE.AND P0, PT, R6, 0x2, PT ;  /* 0x000000020600780c */ /* 0x000fe20003f05270 */
[----:B------:R-:W-:Y:S01]  /*0f30*/  UIADD3 UR8, UR8, 0x3f, URZ ;  /* 0x0000003f08087890 */ /* 0x000fe2000fffe03f */
[----:B------:R-:W-:Y:S01]  /*0f40*/  IMAD.U32 R4, RZ, RZ, UR12 ;  /* 0x0000000cff047e24 */ /* 0x000fe2000f8e00ff */
[----:B------:R-:W-:Y:S01]  /*0f50*/  UMOV UR5, URZ ;  /* 0x0000003f00057c82 */ /* 0x000fe20008000000 */
[----:B------:R-:W-:Y:S01]  /*0f60*/  UMOV UR4, URZ ;  /* 0x0000003f00047c82 */ /* 0x000fe20008000000 */
[----:B------:R-:W-:-:S04]  /*0f70*/  USHF.R.S32.HI UR9, URZ, 0x1f, UR8 ;  /* 0x0000001f3f097899 */ /* 0x000fc80008011408 */
[----:B------:R-:W-:-:S04]  /*0f80*/  ULEA.HI UR9, UR9, UR8, URZ, 0x6 ;  /* 0x0000000809097291 */ /* 0x000fc8000f8f303f */
[----:B------:R-:W-:Y:S01]  /*0f90*/  USHF.R.S32.HI UR13, URZ, 0x6, UR9 ;  /* 0x000000063f0d7899 */ /* 0x000fe20008011409 */
[----:B----4-:R-:W-:-:S13]  /*0fa0*/  ISETP.NE.AND P4, PT, R0, 0x1, PT ;  /* 0x000000010000780c */ /* 0x010fda0003f85270 */
[----:B01----:R-:W0:Y:S01]  /*0fb0*/  @P4 LDC R3, c[0x0][0x10] ;  /* 0x00000400ff034b82 */ /* 0x003e220000000800 */
[----:B------:R-:W-:Y:S02]  /*0fc0*/  @P4 IMAD.MOV.U32 R17, RZ, RZ, RZ ;  /* 0x000000ffff114224 */ /* 0x000fe400078e00ff */
[----:B------:R-:W-:-:S05]  /*0fd0*/  @P4 IMAD.MOV.U32 R5, RZ, RZ, RZ ;  /* 0x000000ffff054224 */ /* 0x000fca00078e00ff */
[----:B------:R-:W1:Y:S01]  /*0fe0*/  @!P4 LDC R9, c[0x0][0xc] ;  /* 0x00000300ff09cb82 */ /* 0x000e620000000800 */
[----:B------:R-:W-:Y:S01]  /*0ff0*/  ULDC UR6, c[0x0][0xc] ;  /* 0x0000030000067ab9 */ /* 0x000fe20000000800 */
[----:B------:R-:W-:Y:S02]  /*1000*/  ULDC UR7, c[0x0][0x10] ;  /* 0x0000040000077ab9 */ /* 0x000fe40000000800 */
[----:B------:R-:W-:-:S04]  /*1010*/  UIMAD.WIDE.U32 UR6, UR6, UR7, URZ ;  /* 0x00000007060672a5 */ /* 0x000fc8000f8e003f */
[----:B------:R-:W4:Y:S01]  /*1020*/  LDC R8, c[0x0][0x14] ;  /* 0x00000500ff087b82 */ /* 0x000f220000000800 */
[----:B0-----:R-:W-:-:S04]  /*1030*/  @P4 IMAD.WIDE.U32 R2, R3, UR12, R16 ;  /* 0x0000000c03024c25 */ /* 0x001fc8000f8e0010 */
[----:B------:R-:W-:Y:S02]  /*1040*/  @P4 IMAD.IADD R3, R3, 0x1, R5 ;  /* 0x0000000103034824 */ /* 0x000fe400078e0205 */
[----:B------:R-:W-:Y:S02]  /*1050*/  IMAD.MOV.U32 R5, RZ, RZ, RZ ;  /* 0x000000ffff057224 */ /* 0x000fe400078e00ff */
[----:B-1----:R-:W-:-:S04]  /*1060*/  @!P4 IMAD.WIDE.U32 R4, R16, R9, R4 ;  /* 0x000000091004c225 */ /* 0x002fc800078e0004 */
[----:B------:R-:W-:Y:S02]  /*1070*/  @!P4 IMAD.MOV.U32 R2, RZ, RZ, R4 ;  /* 0x000000ffff02c224 */ /* 0x000fe400078e0004 */
[C---:B----4-:R-:W-:Y:S02]  /*1080*/  IMAD R21, R8.reuse, UR7, RZ ;  /* 0x0000000708157c24 */ /* 0x050fe4000f8e02ff */
[----:B------:R-:W-:Y:S01]  /*1090*/  IMAD.WIDE.U32 R8, R8, UR6, RZ ;  /* 0x0000000608087c25 */ /* 0x000fe2000f8e00ff */
[----:B------:R-:W-:-:S03]  /*10a0*/  ULDC.64 UR6, c[0x0][0x650] ;  /* 0x0001940000067ab9 */ /* 0x000fc60000000a00 */
[----:B------:R-:W-:Y:S02]  /*10b0*/  @!P4 IMAD.MOV.U32 R3, RZ, RZ, R5 ;  /* 0x000000ffff03c224 */ /* 0x000fe400078e0005 */
[----:B------:R-:W-:Y:S01]  /*10c0*/  IMAD.IADD R0, R9, 0x1, R21 ;  /* 0x0000000109007824 */ /* 0x000fe200078e0215 */
[----:B------:R-:W-:Y:S06]  /*10d0*/  @P0 BRA `(.L_x_12) ;  /* 0x0000000000200947 */ /* 0x000fec0003800000 */
[----:B------:R-:W-:Y:S01]  /*10e0*/  USHF.R.U32.HI UR4, URZ, 0x2, UR13 ;  /* 0x000000023f047899 */ /* 0x000fe2000801160d */
[----:B------:R-:W-:Y:S01]  /*10f0*/  IADD3 R2, P0, R2, R8, RZ ;  /* 0x0000000802027210 */ /* 0x000fe20007f1e0ff */
[----:B------:R-:W-:Y:S02]  /*1100*/  UISETP.GE.U32.AND UP0, UPT, UR13, 0x1c, UPT ;  /* 0x0000001c0d00788c */ /* 0x000fe4000bf06070 */
[----:B------:R-:W-:Y:S02]  /*1110*/  UIMAD.WIDE.U32 UR4, UR4, 0x24924925, URZ ;  /* 0x24924925040478a5 */ /* 0x000fe4000f8e003f */
[----:B------:R-:W-:-:S05]  /*1120*/  IMAD.X R3, R0, 0x1, R3, P0 ;  /* 0x0000000100037824 */ /* 0x000fca00000e0603 */
[----:B------:R-:W-:Y:S02]  /*1130*/  UMOV UR4, URZ ;  /* 0x0000003f00047c82 */ /* 0x000fe40008000000 */
[----:B------:R-:W-:Y:S02]  /*1140*/  @UP0 ULOP3.LUT UR4, UR5, 0x1, URZ, 0xc0, !UPT ;  /* 0x0000000105040892 */ /* 0x000fe4000f8ec03f */
[----:B------:R-:W-:-:S12]  /*1150*/  UIMAD UR5, UR5, -0x1c, UR13 ;  /* 0xffffffe4050578a4 */ /* 0x000fd8000f8e020d */
.L_x_12:
[----:B------:R-:W-:Y:S01]  /*1160*/  ISETP.GE.U32.AND P0, PT, R2, UR6, PT ;  /* 0x0000000602007c0c */ /* 0x000fe2000bf06070 */
[----:B------:R-:W-:Y:S01]  /*1170*/  IMAD.MOV.U32 R6, RZ, RZ, -0x1 ;  /* 0xffffffffff067424 */ /* 0x000fe200078e00ff */
[----:B------:R-:W-:Y:S01]  /*1180*/  PRMT R20, RZ, 0x7610, R20 ;  /* 0x00007610ff147816 */ /* 0x000fe20000000014 */
[----:B------:R-:W-:Y:S01]  /*1190*/  IMAD.MOV.U32 R4, RZ, RZ, -0x1 ;  /* 0xffffffffff047424 */ /* 0x000fe200078e00ff */
[----:B------:R-:W-:Y:S01]  /*11a0*/  ISETP.GE.U32.AND.EX P0, PT, R3, UR7, PT, P0 ;  /* 0x0000000703007c0c */ /* 0x000fe2000bf06100 */
[----:B------:R-:W-:-:S12]  /*11b0*/  IMAD.MOV.U32 R5, RZ, RZ, -0x1 ;  /* 0xffffffffff057424 */ /* 0x000fd800078e00ff */
[----:B------:R-:W-:Y:S05]  /*11c0*/  @P0 BRA `(.L_x_13) ;  /* 0x0000000400240947 */ /* 0x000fea0003800000 */
[----:B------:R-:W0:Y:S01]  /*11d0*/  LDC.64 R30, c[0x0][0x628] ;  /* 0x00018a00ff1e7b82 */ /* 0x000e220000000a00 */
[----:B------:R-:W-:Y:S02]  /*11e0*/  IMAD.MOV.U32 R4, RZ, RZ, R2 ;  /* 0x000000ffff047224 */ /* 0x000fe400078e0002 */
[----:B------:R-:W-:-:S05]  /*11f0*/  IMAD.MOV.U32 R5, RZ, RZ, R3 ;  /* 0x000000ffff057224 */ /* 0x000fca00078e0003 */
[----:B------:R-:W1:Y:S08]  /*1200*/  LDC R6, c[0x0][0x630] ;  /* 0x00018c00ff067b82 */ /* 0x000e700000000800 */
[----:B------:R-:W4:Y:S01]  /*1210*/  LDC.64 R32, c[0x0][0x620] ;  /* 0x00018800ff207b82 */ /* 0x000f220000000a00 */
[----:B0-----:R-:W-:-:S04]  /*1220*/  ISETP.NE.U32.AND P0, PT, R30, RZ, PT ;  /* 0x000000ff1e00720c */ /* 0x001fc80003f05070 */
[----:B------:R-:W-:-:S13]  /*1230*/  ISETP.NE.AND.EX P0, PT, R31, RZ, PT, P0 ;  /* 0x000000ff1f00720c */ /* 0x000fda0003f05300 */
[----:B-1--4-:R-:W-:Y:S05]  /*1240*/  @!P0 BRA `(.L_x_14) ;  /* 0x0000000000288947 */ /* 0x012fea0003800000 */
[----:B------:R-:W0:Y:S02]  /*1250*/  LDC R23, c[0x0][0x634] ;  /* 0x00018d00ff177b82 */ /* 0x000e240000000800 */
[----:B0-----:R-:W-:-:S05]  /*1260*/  IADD3 R23, P0, R2, R23, RZ ;  /* 0x0000001702177210 */ /* 0x001fca0007f1e0ff */
[----:B------:R-:W-:-:S04]  /*1270*/  IMAD.X R29, RZ, RZ, R3, P0 ;  /* 0x000000ffff1d7224 */ /* 0x000fc800000e0603 */
[----:B------:R-:W-:-:S04]  /*1280*/  IMAD.WIDE.U32 R4, R29, R30, RZ ;  /* 0x0000001e1d047225 */ /* 0x000fc800078e00ff */
[----:B------:R-:W-:-:S04]  /*1290*/  IMAD.WIDE.U32 R20, P0, R23, R31, R4 ;  /* 0x0000001f17147225 */ /* 0x000fc80007800004 */
[----:B------:R-:W-:-:S04]  /*12a0*/  IMAD.WIDE.U32 R4, R23, R30, RZ ;  /* 0x0000001e17047225 */ /* 0x000fc800078e00ff */
[----:B------:R-:W-:Y:S01]  /*12b0*/  IMAD.X R23, RZ, RZ, RZ, P0 ;  /* 0x000000ffff177224 */ /* 0x000fe200000e06ff */
[----:B------:R-:W-:Y:S01]  /*12c0*/  IADD3 RZ, P0, R5, R20, RZ ;  /* 0x0000001405ff7210 */ /* 0x000fe20007f1e0ff */
[----:B------:R-:W-:-:S04]  /*12d0*/  IMAD.MOV.U32 R22, RZ, RZ, R21 ;  /* 0x000000ffff167224 */ /* 0x000fc800078e0015 */
[----:B------:R-:W-:-:S08]  /*12e0*/  IMAD.WIDE.U32.X R4, R29, R31, R22, P0 ;  /* 0x0000001f1d047225 */ /* 0x000fd000000e0416 */
.L_x_14:
[----:B------:R-:W0:Y:S01]  /*12f0*/  LDC.64 R34, c[0x0][0x640] ;  /* 0x00019000ff227b82 */ /* 0x000e220000000a00 */
[-CC-:B------:R-:W-:Y:S01]  /*1300*/  SHF.R.U64 R36, R4, R6.reuse, R5.reuse ;  /* 0x0000000604247219 */ /* 0x180fe20000001205 */
[----:B------:R-:W-:Y:S01]  /*1310*/  IMAD.MOV.U32 R39, RZ, RZ, 0x1 ;  /* 0x00000001ff277424 */ /* 0x000fe200078e00ff */
[----:B------:R-:W-:Y:S02]  /*1320*/  SHF.R.U32.HI R4, RZ, R6, R5 ;  /* 0x00000006ff047219 */ /* 0x000fe40000011605 */
[----:B------:R-:W-:-:S03]  /*1330*/  IADD3 R21, P0, RZ, -R36, RZ ;  /* 0x80000024ff157210 */ /* 0x000fc60007f1e0ff */
[----:B------:R-:W1:Y:S02]  /*1340*/  LDC R20, c[0x0][0x618] ;  /* 0x00018600ff147b82 */ /* 0x000e640000000800 */
[----:B------:R-:W-:-:S04]  /*1350*/  IMAD.X R5, RZ, RZ, ~R4, P0 ;  /* 0x000000ffff057224 */ /* 0x000fc800000e0e04 */
[-C--:B------:R-:W-:Y:S02]  /*1360*/  IMAD R6, R5, R32.reuse, RZ ;  /* 0x0000002005067224 */ /* 0x080fe400078e02ff */
[----:B------:R-:W4:Y:S01]  /*1370*/  LDC R23, c[0x0][0x608] ;  /* 0x00018200ff177b82 */ /* 0x000f220000000800 */
[----:B------:R-:W-:-:S04]  /*1380*/  IMAD.WIDE.U32 R4, R21, R32, R2 ;  /* 0x0000002015047225 */ /* 0x000fc800078e0002 */
[----:B------:R-:W-:-:S03]  /*1390*/  IMAD R21, R21, R33, R6 ;  /* 0x0000002115157224 */ /* 0x000fc600078e0206 */
[----:B------:R-:W2:Y:S01]  /*13a0*/  LDC R26, c[0x0][0x658] ;  /* 0x00019600ff1a7b82 */ /* 0x000ea20000000800 */
[----:B------:R-:W-:Y:S01]  /*13b0*/  IMAD.IADD R5, R5, 0x1, R21 ;  /* 0x0000000105057824 */ /* 0x000fe200078e0215 */
[----:B0-----:R-:W-:Y:S01]  /*13c0*/  ISETP.NE.U32.AND P0, PT, R34, RZ, PT ;  /* 0x000000ff2200720c */ /* 0x001fe20003f05070 */
[----:B------:R-:W-:-:S03]  /*13d0*/  IMAD.MOV.U32 R21, RZ, RZ, -0x1 ;  /* 0xffffffffff157424 */ /* 0x000fc600078e00ff */
[----:B------:R-:W-:Y:S02]  /*13e0*/  ISETP.NE.AND.EX P0, PT, R35, RZ, PT, P0 ;  /* 0x000000ff2300720c */ /* 0x000fe40003f05300 */
[----:B------:R-:W0:Y:S01]  /*13f0*/  LDC R33, c[0x0][0x600] ;  /* 0x00018000ff217b82 */ /* 0x000e220000000800 */
[-CC-:B-1----:R-:W-:Y:S02]  /*1400*/  SHF.R.U64 R31, R4, R20.reuse, R5.reuse ;  /* 0x00000014041f7219 */ /* 0x182fe40000001205 */
[----:B------:R-:W-:-:S05]  /*1410*/  SHF.R.U32.HI R4, RZ, R20, R5 ;  /* 0x00000014ff047219 */ /* 0x000fca0000011605 */
[----:B------:R-:W1:Y:S01]  /*1420*/  LDC R28, c[0x0][0x648] ;  /* 0x00019200ff1c7b82 */ /* 0x000e620000000800 */
[-CC-:B----4-:R-:W-:Y:S02]  /*1430*/  SHF.R.U64 R41, R31, R23.reuse, R4.reuse ;  /* 0x000000171f297219 */ /* 0x190fe40000001204 */
[----:B------:R-:W-:-:S05]  /*1440*/  SHF.R.U32.HI R5, RZ, R23, R4 ;  /* 0x00000017ff057219 */ /* 0x000fca0000011604 */
[----:B------:R-:W4:Y:S01]  /*1450*/  LDC R37, c[0x0][0x638] ;  /* 0x00018e00ff257b82 */ /* 0x000f220000000800 */
[-C--:B--2---:R-:W-:Y:S02]  /*1460*/  SHF.L.U32 R4, R21, R26.reuse, RZ ;  /* 0x0000001a15047219 */ /* 0x084fe400000006ff */
[--C-:B------:R-:W-:Y:S02]  /*1470*/  SHF.R.U64 R32, R41, R26, R5.reuse ;  /* 0x0000001a29207219 */ /* 0x100fe40000001205 */
[----:B------:R-:W-:Y:S02]  /*1480*/  LOP3.LUT R6, RZ, R4, RZ, 0x33, !PT ;  /* 0x00000004ff067212 */ /* 0x000fe400078e33ff */
[----:B------:R-:W-:Y:S01]  /*1490*/  SHF.R.U32.HI R5, RZ, R26, R5 ;  /* 0x0000001aff057219 */ /* 0x000fe20000011605 */
[----:B------:R-:W2:Y:S01]  /*14a0*/  LDC R30, c[0x0][0x610] ;  /* 0x00018400ff1e7b82 */ /* 0x000ea20000000800 */
[----:B------:R-:W-:Y:S01]  /*14b0*/  IMAD.MOV.U32 R4, RZ, RZ, R32 ;  /* 0x000000ffff047224 */ /* 0x000fe200078e0020 */
[----:B------:R-:W-:Y:S06]  /*14c0*/  @!P0 BRA `(.L_x_15) ;  /* 0x0000000000288947 */ /* 0x000fec0003800000 */
[----:B------:R-:W3:Y:S02]  /*14d0*/  LDC R23, c[0x0][0x64c] ;  /* 0x00019300ff177b82 */ /* 0x000ee40000000800 */
[----:B---3--:R-:W-:-:S05]  /*14e0*/  IADD3 R23, P0, R32, R23, RZ ;  /* 0x0000001720177210 */ /* 0x008fca0007f1e0ff */
        /* <DEDUP_REMOVED lines=8> */
.L_x_15:
[----:B-1----:R-:W-:Y:S01]  /*1570*/  SHF.R.U64 R17, R4, R28, R5 ;  /* 0x0000001c04117219 */ /* 0x002fe20000001205 */
[----:B------:R-:W-:Y:S01]  /*1580*/  @P4 IMAD R25, R27, R24, R16 ;  /* 0x000000181b194224 */ /* 0x000fe200078e0210 */
[----:B------:R-:W-:Y:S02]  /*1590*/  SHF.L.U32 R4, R39, R26, RZ ;  /* 0x0000001a27047219 */ /* 0x000fe400000006ff */
[----:B------:R-:W-:Y:S01]  /*15a0*/  LOP3.LUT R5, R41, R6, RZ, 0xc0, !PT ;  /* 0x0000000629057212 */ /* 0x000fe200078ec0ff */
[----:B0-----:R-:W-:Y:S02]  /*15b0*/  VIADD R6, R33, 0xffffffff ;  /* 0xffffffff21067836 */ /* 0x001fe40000000000 */
[----:B------:R-:W-:Y:S02]  /*15c0*/  IMAD.MOV R20, RZ, RZ, -R17 ;  /* 0x000000ffff147224 */ /* 0x000fe400078e0a11 */
[----:B------:R-:W-:Y:S01]  /*15d0*/  IMAD R16, R4, R17, R5 ;  /* 0x0000001104107224 */ /* 0x000fe200078e0205 */
[----:B------:R-:W-:Y:S01]  /*15e0*/  LOP3.LUT R5, R31, R6, RZ, 0xc0, !PT ;  /* 0x000000061f057212 */ /* 0x000fe200078ec0ff */
[----:B----4-:R-:W-:-:S02]  /*15f0*/  IMAD R4, R20, R37, R32 ;  /* 0x0000002514047224 */ /* 0x010fc400078e0220 */
[----:B--2---:R-:W-:Y:S02]  /*1600*/  IMAD R6, R16, R30, R25 ;  /* 0x0000001e10067224 */ /* 0x004fe400078e0219 */
[----:B------:R-:W-:Y:S02]  /*1610*/  IMAD R5, R4, R33, R5 ;  /* 0x0000002104057224 */ /* 0x000fe400078e0205 */
[----:B------:R-:W-:-:S03]  /*1620*/  IMAD.MOV.U32 R20, RZ, RZ, 0x1 ;  /* 0x00000001ff147424 */ /* 0x000fc600078e00ff */
[----:B------:R-:W-:Y:S02]  /*1630*/  SEL R4, R5, R6, !P4 ;  /* 0x0000000605047207 */ /* 0x000fe40006000000 */
[----:B------:R-:W-:Y:S01]  /*1640*/  SEL R6, R6, R5, !P4 ;  /* 0x0000000506067207 */ /* 0x000fe20006000000 */
[----:B------:R-:W-:-:S07]  /*1650*/  IMAD.MOV.U32 R5, RZ, RZ, R36 ;  /* 0x000000ffff057224 */ /* 0x000fce00078e0024 */
.L_x_13:
[----:B------:R-:W-:Y:S05]  /*1660*/  @!P2 BRA `(.L_x_16) ;  /* 0x00000000000ca947 */ /* 0x000fea0003800000 */
[----:B------:R-:W-:Y:S01]  /*1670*/  UCGABAR_WAIT ;  /* 0x0000000000007dc7 */ /* 0x000fe20008000000 */
[----:B------:R-:W-:Y:S01]  /*1680*/  CCTL.IVALL ;  /* 0x00000000ff00798f */ /* 0x000fe20002000000 */
[----:B------:R-:W-:Y:S05]  /*1690*/  BRA `(.L_x_17) ;  /* 0x0000000000047947 */ /* 0x000fea0003800000 */
.L_x_16:
[----:B------:R-:W-:Y:S06]  /*16a0*/  BAR.SYNC.DEFER_BLOCKING 0x0 ;  /* 0x0000000000007b1d */ /* 0x000fec0000010000 */
.L_x_17:
[----:B------:R-:W-:Y:S05]  /*16b0*/  @!P5 BRA `(.L_x_18) ;  /* 0x0000004000f0d947 */ /* 0x000fea0003800000 */
[----:B------:R-:W-:-:S13]  /*16c0*/  ISETP.GT.U32.AND P0, PT, R38, 0x1, PT ;  /* 0x000000012600780c */ /* 0x000fda0003f04070 */
[----:B------:R-:W-:Y:S05]  /*16d0*/  @P0 EXIT ;  /* 0x000000000000094d */ /* 0x000fea0003800000 */
.L_x_19:
[----:B------:R-:W-:-:S08]  /*16e0*/  NOP ;  /* 0x0000000000007918 */ /* 0x000fd00000000000 */
[----:B------:R-:W0:Y:S02]  /*16f0*/  USETMAXREG.TRY_ALLOC.CTAPOOL UP0, 0xe8 ;  /* 0x000000e8000079c8 */ /* 0x000e240008000600 */
[----:B0-----:R-:W-:-:S13]  /*1700*/  PLOP3.LUT P0, PT, PT, PT, UP0, 0x80, 0x0 ;  /* 0x000000000000781c */ /* 0x001fda0003f0f008 */
[----:B------:R-:W-:Y:S05]  /*1710*/  @!P0 BRA `(.L_x_19) ;  /* 0xfffffffc00f08947 */ /* 0x000fea000383ffff */
[----:B------:R-:W-:-:S13]  /*1720*/  LOP3.LUT P0, RZ, R20, 0xff, RZ, 0xc0, !PT ;  /* 0x000000ff14ff7812 */ /* 0x000fda000780c0ff */
[----:B------:R-:W-:Y:S05]  /*1730*/  @!P0 EXIT ;  /* 0x000000000000894d */ /* 0x000fea0003800000 */
[----:B------:R-:W0:Y:S01]  /*1740*/  S2UR UR6, SR_CgaCtaId ;  /* 0x00000000000679c3 */ /* 0x000e220000008800 */
[CC--:B------:R-:W-:Y:S01]  /*1750*/  LEA.HI R11, R19.reuse, R10.reuse, RZ, 0x2 ;  /* 0x0000000a130b7211 */ /* 0x0c0fe200078f10ff */
[----:B------:R-:W-:Y:S01]  /*1760*/  UIADD3 UR7, UR15, -0x1, URZ ;  /* 0xffffffff0f077890 */ /* 0x000fe2000fffe03f */
[----:B------:R-:W-:Y:S01]  /*1770*/  LEA.HI R19, R19, R10, RZ, 0x5 ;  /* 0x0000000a13137211 */ /* 0x000fe200078f28ff */
[----:B------:R-:W-:Y:S01]  /*1780*/  UMOV UR12, 0x400 ;  /* 0x00000400000c7882 */ /* 0x000fe20000000000 */
[--C-:B------:R-:W-:Y:S01]  /*1790*/  SHF.R.S32.HI R16, RZ, 0x2, R11.reuse ;  /* 0x00000002ff107819 */ /* 0x100fe2000001140b */
[----:B------:R-:W-:Y:S01]  /*17a0*/  UISETP.LT.AND UP0, UPT, UR13, 0x1, UPT ;  /* 0x000000010d00788c */ /* 0x000fe2000bf01270 */
[----:B------:R-:W-:Y:S01]  /*17b0*/  SHF.R.S32.HI R17, RZ, 0x1f, R11 ;  /* 0x0000001fff117819 */ /* 0x000fe2000001140b */
[----:B------:R-:W-:Y:S01]  /*17c0*/  USHF.L.U32 UR22, UR13, 0x1, URZ ;  /* 0x000000010d167899 */ /* 0x000fe2000800063f */
[----:B------:R-:W-:Y:S01]  /*17d0*/  SHF.R.S32.HI R19, RZ, 0x5, R19 ;  /* 0x00000005ff137819 */ /* 0x000fe20000011413 */
[----:B------:R-:W-:Y:S01]  /*17e0*/  USEL UR14, UR13, 0x1, UP0 ;  /* 0x000000010d0e7887 */ /* 0x000fe20008000000 */
[----:B------:R-:W-:Y:S01]  /*17f0*/  LEA.HI R17, R17, R16, RZ, 0x3 ;  /* 0x0000001011117211 */ /* 0x000fe200078f18ff */
[----:B------:R-:W-:Y:S01]  /*1800*/  UISETP.NE.AND UP0, UPT, UR7, URZ, UPT ;  /* 0x0000003f0700728c */ /* 0x000fe2000bf05270 */
[----:B------:R-:W-:Y:S01]  /*1810*/  LOP3.LUT R11, R11, 0xfffffffc, RZ, 0xc0, !PT ;  /* 0xfffffffc0b0b7812 */ /* 0x000fe200078ec0ff */
[----:B------:R-:W-:Y:S01]  /*1820*/  UIADD3 UR14, -UR14, UR13, URZ ;  /* 0x0000000d0e0e7290 */ /* 0x000fe2000fffe13f */
[----:B------:R-:W-:Y:S01]  /*1830*/  LOP3.LUT R17, R17, 0xfffffff8, RZ, 0xc0, !PT ;  /* 0xfffffff811117812 */ /* 0x000fe200078ec0ff */
[----:B------:R-:W-:Y:S01]  /*1840*/  USEL UR9, URZ, 0x1, UP0 ;  /* 0x000000013f097887 */ /* 0x000fe20008000000 */
[----:B------:R-:W-:Y:S01]  /*1850*/  LOP3.LUT R86, R7, 0x1, RZ, 0xfc, !PT ;  /* 0x0000000107567812 */ /* 0x000fe200078efcff */
[----:B------:R-:W-:-:S02]  /*1860*/  IMAD.IADD R20, R10, 0x1, -R11 ;  /* 0x000000010a147824 */ /* 0x000fc400078e0a0b */
[----:B------:R-:W-:Y:S02]  /*1870*/  IMAD.IADD R16, R16, 0x1, -R17 ;  /* 0x0000000110107824 */ /* 0x000fe400078e0a11 */
[----:B------:R-:W-:Y:S01]  /*1880*/  IMAD.U32 R87, RZ, RZ, UR9 ;  /* 0x00000009ff577e24 */ /* 0x000fe2000f8e00ff */
[----:B0-----:R-:W-:Y:S02]  /*1890*/  ULEA UR12, UR6, UR12, 0x18 ;  /* 0x0000000c060c7291 */ /* 0x001fe4000f8ec03f */
[--C-:B------:R-:W-:Y:S01]  /*18a0*/  SHF.R.S32.HI R17, RZ, 0x1f, R16.reuse ;  /* 0x0000001fff117819 */ /* 0x100fe20000011410 */
[----:B------:R-:W-:Y:S01]  /*18b0*/  USHF.L.U32 UR6, UR7, 0x3, URZ ;  /* 0x0000000307067899 */ /* 0x000fe2000800063f */
[C-C-:B------:R-:W-:Y:S01]  /*18c0*/  IMAD R21, R19.reuse, -0x10, -R16.reuse ;  /* 0xfffffff013157824 */ /* 0x140fe200078e0a10 */
[----:B------:R-:W-:Y:S02]  /*18d0*/  UIADD3 UR7, UR12, 0x1c300, URZ ;  /* 0x0001c3000c077890 */ /* 0x000fe4000fffe03f */
[----:B------:R-:W-:Y:S01]  /*18e0*/  ULOP3.LUT UR6, UR6, 0x8, URZ, 0xc0, !UPT ;  /* 0x0000000806067892 */ /* 0x000fe2000f8ec03f */
[----:B------:R-:W-:Y:S01]  /*18f0*/  IMAD.WIDE R10, R19, 0x10, R16 ;  /* 0x00000010130a7825 */ /* 0x000fe200078e0210 */
[----:B------:R-:W-:-:S02]  /*1900*/  UIADD3 UR8, UR12, 0x300, URZ ;  /* 0x000003000c087890 */ /* 0x000fc4000fffe03f */
[----:B------:R-:W-:Y:S02]  /*1910*/  USHF.R.U32.HI UR7, URZ, 0x4, UR7 ;  /* 0x000000043f077899 */ /* 0x000fe40008011607 */
[----:B------:R-:W-:Y:S02]  /*1920*/  USHF.R.U32.HI UR8, URZ, 0x4, UR8 ;  /* 0x000000043f087899 */ /* 0x000fe40008011608 */
[----:B------:R-:W-:Y:S02]  /*1930*/  ULOP3.LUT UR24, UR6, 0x8, URZ, 0x3c, !UPT ;  /* 0x0000000806187892 */ /* 0x000fe4000f8e3c3f */
[----:B------:R-:W-:Y:S02]  /*1940*/  ULOP3.LUT UR16, UR6, 0x18, URZ, 0x3c, !UPT ;  /* 0x0000001806107892 */ /* 0x000fe4000f8e3c3f */
[----:B------:R-:W-:Y:S01]  /*1950*/  UIADD3 UR23, UR12, 0x1d0, URZ ;  /* 0x000001d00c177890 */ /* 0x000fe2000fffe03f */
[----:B------:R-:W-:Y:S01]  /*1960*/  ULDC UR6, c[0x0][0x284] ;  /* 0x0000a10000067ab9 */ /* 0x000fe20000000800 */
[----:B------:R-:W-:Y:S01]  /*1970*/  ULOP3.LUT UR7, UR7, 0x3fff, URZ, 0xc0, !UPT ;  /* 0x00003fff07077892 */ /* 0x000fe2000f8ec03f */
[----:B------:R-:W-:Y:S01]  /*1980*/  VIADD R21, R21, UR6 ;  /* 0x0000000615157c36 */ /* 0x000fe20008000000 */
[----:B------:R-:W-:-:S02]  /*1990*/  ULOP3.LUT UR8, UR8, 0x3fff, URZ, 0xc0, !UPT ;  /* 0x00003fff08087892 */ /* 0x000fc4000f8ec03f */
[----:B------:R-:W-:Y:S02]  /*19a0*/  ULEA UR15, UR15, UR23, 0x3 ;  /* 0x000000170f0f7291 */ /* 0x000fe4000f8e183f */
[----:B------:R-:W-:Y:S02]  /*19b0*/  ULOP3.LUT UR17, UR7, 0x10000, URZ, 0xfc, !UPT ;  /* 0x0001000007117892 */ /* 0x000fe4000f8efc3f */
[----:B------:R-:W-:-:S12]  /*19c0*/  ULOP3.LUT UR18, UR8, 0x10000, URZ, 0xfc, !UPT ;  /* 0x0001000008127892 */ /* 0x000fd8000f8efc3f */
.L_x_110:
[----:B------:R-:W-:Y:S01]  /*19d0*/  SHF.L.U32 R16, R87, 0x1f, RZ ;  /* 0x0000001f57107819 */ /* 0x000fe200000006ff */
[----:B------:R-:W0:Y:S01]  /*19e0*/  LDC R17, c[0x0][0x28c] ;  /* 0x0000a300ff117b82 */ /* 0x000e220000000800 */
[----:B------:R-:W-:Y:S01]  /*19f0*/  UMOV UR6, URZ ;  /* 0x0000003f00067c82 */ /* 0x000fe20008000000 */
[----:B------:R-:W-:Y:S01]  /*1a00*/  UMOV UR19, UR5 ;  /* 0x0000000500137c82 */ /* 0x000fe20008000000 */
[----:B-1----:R-:W1:Y:S01]  /*1a10*/  SYNCS.PHASECHK.TRANS64.TRYWAIT P0, [UR15+-0x8], R16 ;  /* 0xfffff810ff0075a7 */ /* 0x002e62000800014f */
[----:B0-----:R-:W-:Y:S01]  /*1a20*/  ISETP.GE.AND P1, PT, R17, 0x1, PT ;  /* 0x000000011100780c */ /* 0x001fe20003f26270 */
[----:B-1234-:R-:W-:-:S12]  /*1a30*/  @!P0 BRA `(.L_x_20) ;  /* 0x0000005c00a88947 */ /* 0x01efd80003800000 */
.L_x_156:
[----:B------:R-:W-:Y:S01]  /*1a40*/  UMOV UR7, URZ ;  /* 0x0000003f00077c82 */ /* 0x000fe20008000000 */
[----:B------:R-:W-:Y:S01]  /*1a50*/  UMOV UR8, URZ ;  /* 0x0000003f00087c82 */ /* 0x000fe20008000000 */
[----:B------:R-:W-:Y:S02]  /*1a60*/  CS2R R22, SRZ ;  /* 0x0000000000167805 */ /* 0x000fe4000001ff00 */
[----:B------:R-:W-:Y:S02]  /*1a70*/  CS2R R56, SRZ ;  /* 0x0000000000387805 */ /* 0x000fe4000001ff00 */
[----:B------:R-:W-:Y:S02]  /*1a80*/  CS2R R58, SRZ ;  /* 0x00000000003a7805 */ /* 0x000fe4000001ff00 */
[----:B------:R-:W-:Y:S02]  /*1a90*/  CS2R R60, SRZ ;  /* 0x00000000003c7805 */ /* 0x000fe4000001ff00 */
[----:B------:R-:W-:-:S02]  /*1aa0*/  CS2R R62, SRZ ;  /* 0x00000000003e7805 */ /* 0x000fc4000001ff00 */
[----:B------:R-:W-:Y:S02]  /*1ab0*/  CS2R R64, SRZ ;  /* 0x0000000000407805 */ /* 0x000fe4000001ff00 */
        /* <DEDUP_REMOVED lines=9> */
[----:B------:R-:W-:Y:S01]  /*1b50*/  CS2R R84, SRZ ;  /* 0x0000000000547805 */ /* 0x000fe2000001ff00 */
[----:B------:R-:W-:Y:S01]  /*1b60*/  IMAD.U32 R88, RZ, RZ, UR4 ;  /* 0x00000004ff587e24 */ /* 0x000fe2000f8e00ff */
        /* <DEDUP_REMOVED lines=15> */
[----:B------:R-:W-:Y:S01]  /*1c60*/  CS2R R54, SRZ ;  /* 0x0000000000367805 */ /* 0x000fe2000001ff00 */
[----:B------:R-:W-:Y:S06]  /*1c70*/  @!P1 BRA `(.L_x_21) ;  /* 0x0000000400589947 */ /* 0x000fec0003800000 */
[----:B------:R-:W-:-:S13]  /*1c80*/  ISETP.NE.AND P1, PT, R86, 0x3, PT ;  /* 0x000000035600780c */ /* 0x000fda0003f25270 */
[----:B------:R-:W-:Y:S05]  /*1c90*/  @!P1 BRA `(.L_x_22) ;  /* 0x0000000000049947 */ /* 0x000fea0003800000 */
[----:B------:R-:W-:Y:S01]  /*1ca0*/  BPT.TRAP 0x1 ;  /* 0x000000040000795c */ /* 0x000fe20000300000 */
.L_x_22:
[----:B------:R-:W-:Y:S01]  /*1cb0*/  ULEA UR6, UR5, UR12, 0x3 ;  /* 0x0000000c05067291 */ /* 0x000fe2000f8e183f */
[----:B0-----:R-:W-:-:S05]  /*1cc0*/  IMAD.U32 R16, RZ, RZ, UR4 ;  /* 0x00000004ff107e24 */ /* 0x001fca000f8e00ff */
[----:B------:R-:W-:-:S04]  /*1cd0*/  SHF.L.U32 R16, R16, 0x1f, RZ ;  /* 0x0000001f10107819 */ /* 0x000fc800000006ff */
[----:B------:R0:W1:Y:S01]  /*1ce0*/  SYNCS.PHASECHK.TRANS64.TRYWAIT P0, [UR6], R16 ;  /* 0x00000010ff0075a7 */ /* 0x0000620008000146 */
[----:B------:R-:W-:Y:S05]  /*1cf0*/  @!P1 BRA `(.L_x_23) ;  /* 0x0000000000049947 */ /* 0x000fea0003800000 */
[----:B------:R-:W-:Y:S01]  /*1d00*/  BPT.TRAP 0x1 ;  /* 0x000000040000795c */ /* 0x000fe20000300000 */
.L_x_23:
[----:B-1----:R-:W-:Y:S05]  /*1d10*/  @P0 BRA `(.L_x_24) ;  /* 0x0000000000080947 */ /* 0x002fea0003800000 */
[----:B------:R-:W1:Y:S02]  /*1d20*/  SYNCS.PHASECHK.TRANS64.TRYWAIT P0, [UR6], R16 ;  /* 0x00000010ff0075a7 */ /* 0x000e640008000146 */
[----:B-1----:R-:W-:Y:S05]  /*1d30*/  @!P0 BRA `(.L_x_25) ;  /* 0x0000005c00008947 */ /* 0x002fea0003800000 */
.L_x_24:
[----:B------:R-:W-:Y:S01]  /*1d40*/  ULEA UR8, UR5, UR18, 0x8 ;  /* 0x0000001205087291 */ /* 0x000fe2000f8e403f */
[----:B------:R-:W-:Y:S01]  /*1d50*/  WARPGROUP.ARRIVE ;  /* 0x00000000000079c5 */ /* 0x000fe20000000000 */
[----:B------:R-:W-:Y:S01]  /*1d60*/  ULEA UR10, UR5, UR17, 0x8 ;  /* 0x00000011050a7291 */ /* 0x000fe2000f8e403f */
[----:B------:R-:W-:Y:S01]  /*1d70*/  CS2R R22, SRZ ;  /* 0x0000000000167805 */ /* 0x000fe2000001ff00 */
[----:B------:R-:W-:Y:S01]  /*1d80*/  UMOV UR9, 0x80000020 ;  /* 0x8000002000097882 */ /* 0x000fe20000000000 */
[----:B------:R-:W-:Y:S01]  /*1d90*/  UMOV UR11, 0x80000020 ;  /* 0x80000020000b7882 */ /* 0x000fe20000000000 */
[----:B------:R-:W-:Y:S01]  /*1da0*/  ULDC UR7, c[0x0][0x50c] ;  /* 0x0001430000077ab9 */ /* 0x000fe20000000800 */
[----:B------:R-:W-:Y:S01]  /*1db0*/  UMOV UR6, 0x2 ;  /* 0x0000000200067882 */ /* 0x000fe20000000000 */
[----:B------:R-:W-:Y:S01]  /*1dc0*/  UISETP.NE.AND UP0, UPT, UR7, 0x2, UPT ;  /* 0x000000020700788c */ /* 0x000fe2000bf05270 */
[----:B------:R-:W-:Y:S02]  /*1dd0*/  CS2R R56, SRZ ;  /* 0x0000000000387805 */ /* 0x000fe4000001ff00 */
[----:B------:R-:W-:Y:S01]  /*1de0*/  CS2R R58, SRZ ;  /* 0x00000000003a7805 */ /* 0x000fe2000001ff00 */
[----:B------:R-:W-:Y:S01]  /*1df0*/  QGMMA.64x64x32.F32.E5M2.E5M2 R24, gdesc[UR8], RZ, !UPT ;  /* 0x00e00000081879f3 */ /* 0x000fe2000c7038ff */
[----:B------:R-:W-:Y:S01]  /*1e00*/  USEL UR7, URZ, 0x1, UP0 ;  /* 0x000000013f077887 */ /* 0x000fe20008000000 */
[----:B------:R-:W-:Y:S01]  /*1e10*/  CS2R R60, SRZ ;  /* 0x00000000003c7805 */ /* 0x000fe2000001ff00 */
[----:B------:R-:W-:Y:S01]  /*1e20*/  UIADD3 UR8, UR8, 0x2, URZ ;  /* 0x0000000208087890 */ /* 0x000fe2000fffe03f */
[----:B------:R-:W-:Y:S01]  /*1e30*/  CS2R R62, SRZ ;  /* 0x00000000003e7805 */ /* 0x000fe2000001ff00 */
[----:B------:R-:W-:Y:S01]  /*1e40*/  UIADD3 UR10, UR10, 0x2, URZ ;  /* 0x000000020a0a7890 */ /* 0x000fe2000fffe03f */
[----:B------:R-:W-:-:S02]  /*1e50*/  CS2R R64, SRZ ;  /* 0x0000000000407805 */ /* 0x000fc4000001ff00 */
[----:B------:R-:W-:Y:S01]  /*1e60*/  ISETP.NE.AND P0, PT, RZ, UR7, PT ;  /* 0x00000007ff007c0c */ /* 0x000fe2000bf05270 */
[----:B------:R-:W-:Y:S01]  /*1e70*/  UMOV UR9, 0x80000020 ;  /* 0x8000002000097882 */ /* 0x000fe20000000000 */
[----:B------:R-:W-:Y:S01]  /*1e80*/  UMOV UR11, 0x80000020 ;  /* 0x80000020000b7882 */ /* 0x000fe20000000000 */
        /* <DEDUP_REMOVED lines=10> */
[----:B------:R-:W-:Y:S01]  /*1f30*/  QGMMA.64x64x32.F32.E5M2.E5M2 R24, gdesc[UR8], R24, gsb0 ;  /* 0x00e00000081879f3 */ /* 0x000fe20008003818 */
[----:B------:R-:W-:Y:S05]  /*1f40*/  @!P0 BRA `(.L_x_26) ;  /* 0x0000000000888947 */ /* 0x000fea0003800000 */
[----:B------:R-:W-:Y:S02]  /*1f50*/  WARPGROUP.DEPBAR.LE gsb0, 0x0 ;  /* 0x00008000000079c5 */ /* 0x000fe40000010000 */
[----:B------:R-:W-:-:S01]  /*1f60*/  FADD R85, RZ, R24 ;  /* 0x00000018ff557221 */ /* 0x000fc20000000000 */
[----:B------:R-:W-:Y:S01]  /*1f70*/  FADD R84, RZ, R25 ;  /* 0x00000019ff547221 */ /* 0x000fe20000000000 */
        /* <DEDUP_REMOVED lines=30> */
[----:B------:R-:W-:-:S06]  /*2160*/  UMOV UR6, URZ ;  /* 0x0000003f00067c82 */ /* 0x000fcc0008000000 */
.L_x_26:
[----:B------:R-:W-:-:S04]  /*2170*/  UIADD3 UR19, UR5, 0x1, URZ ;  /* 0x0000000105137890 */ /* 0x000fc8000fffe03f */
[----:B------:R-:W-:-:S04]  /*2180*/  UISETP.NE.AND UP0, UPT, UR19, 0x1c, UPT ;  /* 0x0000001c1300788c */ /* 0x000fc8000bf05270 */
[----:B------:R-:W-:Y:S02]  /*2190*/  USEL UR8, URZ, 0x1, UP0 ;  /* 0x000000013f087887 */ /* 0x000fe40008000000 */
[----:B------:R-:W-:Y:S02]  /*21a0*/  USEL UR19, UR19, URZ, UP0 ;  /* 0x0000003f13137287 */ /* 0x000fe40008000000 */
[----:B------:R-:W-:-:S06]  /*21b0*/  ULOP3.LUT UR8, UR4, UR8, URZ, 0x3c, !UPT ;  /* 0x0000000804087292 */ /* 0x000fcc000f8e3c3f */
[----:B------:R-:W-:Y:S01]  /*21c0*/  IMAD.U32 R88, RZ, RZ, UR8 ;  /* 0x00000008ff587e24 */ /* 0x000fe2000f8e00ff */
[----:B------:R-:W-:-:S06]  /*21d0*/  UMOV UR8, 0x1 ;  /* 0x0000000100087882 */ /* 0x000fcc0000000000 */
.L_x_21:
[----:B------:R-:W-:-:S06]  /*21e0*/  UISETP.GE.AND UP0, UPT, UR14, 0x1, UPT ;  /* 0x000000010e00788c */ /* 0x000fcc000bf06270 */
[----:B------:R-:W-:-:S13]  /*21f0*/  PLOP3.LUT P0, PT, PT, PT, UP0, 0x80, 0x0 ;  /* 0x000000000000781c */ /* 0x000fda0003f0f008 */
[----:B------:R-:W-:Y:S05]  /*2200*/  @!P0 BRA `(.L_x_27) ;  /* 0x0000000400688947 */ /* 0x000fea0003800000 */
[----:B01----:R-:W-:Y:S01]  /*2210*/  IMAD.U32 R16, RZ, RZ, UR14 ;  /* 0x0000000eff107e24 */ /* 0x003fe2000f8e00ff */
[----:B------:R-:W-:Y:S01]  /*2220*/  ULDC UR25, c[0x0][0x50c] ;  /* 0x0001430000197ab9 */ /* 0x000fe20000000800 */
[----:B------:R-:W-:-:S07]  /*2230*/  IMAD.U32 R17, RZ, RZ, UR5 ;  /* 0x00000005ff117e24 */ /* 0x000fce000f8e00ff */
.L_x_35:
[----:B------:R-:W-:-:S13]  /*2240*/  ISETP.NE.AND P1, PT, R86, 0x3, PT ;  /* 0x000000035600780c */ /* 0x000fda0003f25270 */
[----:B------:R-:W-:Y:S05]  /*2250*/  @!P1 BRA `(.L_x_28) ;  /* 0x0000000000049947 */ /* 0x000fea0003800000 */
[----:B------:R-:W-:Y:S01]  /*2260*/  BPT.TRAP 0x1 ;  /* 0x000000040000795c */ /* 0x000fe20000300000 */
.L_x_28:
[----:B------:R-:W-:Y:S01]  /*2270*/  ULEA UR9, UR19, UR12, 0x3 ;  /* 0x0000000c13097291 */ /* 0x000fe2000f8e183f */
[----:B------:R-:W-:-:S08]  /*2280*/  SHF.L.U32 R18, R88, 0x1f, RZ ;  /* 0x0000001f58127819 */ /* 0x000fd000000006ff */
[----:B------:R0:W1:Y:S01]  /*2290*/  SYNCS.PHASECHK.TRANS64.TRYWAIT P0, [UR9], R18 ;  /* 0x00000012ff0075a7 */ /* 0x0000620008000149 */
[----:B------:R-:W-:Y:S05]  /*22a0*/  @!P1 BRA `(.L_x_29) ;  /* 0x0000000000049947 */ /* 0x000fea0003800000 */
[----:B------:R-:W-:Y:S01]  /*22b0*/  BPT.TRAP 0x1 ;  /* 0x000000040000795c */ /* 0x000fe20000300000 */
.L_x_29:
[----:B-1----:R-:W-:Y:S05]  /*22c0*/  @P0 BRA `(.L_x_30) ;  /* 0x0000000000080947 */ /* 0x002fea0003800000 */
[----:B------:R-:W1:Y:S02]  /*22d0*/  SYNCS.PHASECHK.TRANS64.TRYWAIT P0, [UR9], R18 ;  /* 0x00000012ff0075a7 */ /* 0x000e640008000149 */
[----:B-1----:R-:W-:Y:S05]  /*22e0*/  @!P0 BRA `(.L_x_31) ;  /* 0x0000005400ac8947 */ /* 0x002fea0003800000 */
.L_x_30:
[----:B------:R-:W-:Y:S01]  /*22f0*/  UISETP.NE.AND UP0, UPT, UR7, URZ, UPT ;  /* 0x0000003f0700728c */ /* 0x000fe2000bf05270 */
[----:B------:R-:W-:Y:S01]  /*2300*/  WARPGROUP.ARRIVE ;  /* 0x00000000000079c5 */ /* 0x000fe20000000000 */
[----:B------:R-:W-:Y:S02]  /*2310*/  ULEA UR10, UR19, UR17, 0x8 ;  /* 0x00000011130a7291 */ /* 0x000fe4000f8e403f */
[----:B------:R-:W-:Y:S01]  /*2320*/  USEL UR8, UR8, URZ, !UP0 ;  /* 0x0000003f08087287 */ /* 0x000fe2000c000000 */
[----:B------:R-:W-:Y:S01]  /*2330*/  UMOV UR9, 0x80000020 ;  /* 0x8000002000097882 */ /* 0x000fe20000000000 */
[----:B------:R-:W-:Y:S02]  /*2340*/  UMOV UR11, 0x80000020 ;  /* 0x80000020000b7882 */ /* 0x000fe40000000000 */
[----:B------:R-:W-:Y:S02]  /*2350*/  UISETP.NE.U32.AND UP0, UPT, UR8, URZ, UPT ;  /* 0x0000003f0800728c */ /* 0x000fe4000bf05070 */
[----:B------:R-:W-:-:S02]  /*2360*/  ULEA UR8, UR19, UR18, 0x8 ;  /* 0x0000001213087291 */ /* 0x000fc4000f8e403f */
[----:B------:R-:W-:-:S07]  /*2370*/  UIADD3 UR6, UR6, 0x2, URZ ;  /* 0x0000000206067890 */ /* 0x000fce000fffe03f */
[----:B------:R-:W-:Y:S01]  /*2380*/  QGMMA.64x64x32.F32.E5M2.E5M2 R24, gdesc[UR8], R24, UP0 ;  /* 0x00e00000081879f3 */ /* 0x000fe2000bf03818 */
[----:B------:R-:W-:Y:S02]  /*2390*/  UIADD3 UR8, UR8, 0x2, URZ ;  /* 0x0000000208087890 */ /* 0x000fe4000fffe03f */
[----:B------:R-:W-:Y:S01]  /*23a0*/  UIADD3 UR10, UR10, 0x2, URZ ;  /* 0x000000020a0a7890 */ /* 0x000fe2000fffe03f */
[----:B------:R-:W-:Y:S01]  /*23b0*/  UMOV UR9, 0x80000020 ;  /* 0x8000002000097882 */ /* 0x000fe20000000000 */
[----:B------:R-:W-:Y:S01]  /*23c0*/  UMOV UR11, 0x80000020 ;  /* 0x80000020000b7882 */ /* 0x000fe20000000000 */
[----:B------:R-:W-:-:S04]  /*23d0*/  UISETP.NE.AND UP0, UPT, UR6, UR25, UPT ;  /* 0x000000190600728c */ /* 0x000fc8000bf05270 */
[----:B------:R-:W-:-:S06]  /*23e0*/  USEL UR7, URZ, 0x1, UP0 ;  /* 0x000000013f077887 */ /* 0x000fcc0008000000 */
[----:B------:R-:W-:Y:S01]  /*23f0*/  ISETP.NE.AND P0, PT, RZ, UR7, PT ;  /* 0x00000007ff007c0c */ /* 0x000fe2000bf05270 */
[----:B------:R-:W-:Y:S03]  /*2400*/  QGMMA.64x64x32.F32.E5M2.E5M2 R24, gdesc[UR8], R24, gsb0 ;  /* 0x00e00000081879f3 */ /* 0x000fe60008003818 */
[----:B------:R-:W-:-:S09]  /*2410*/  WARPGROUP.DEPBAR.LE gsb0, 0x1 ;  /* 0x00008000000079c5 */ /* 0x000fd20000010100 */
[----:B------:R-:W-:Y:S05]  /*2420*/  @!P0 BRA `(.L_x_32) ;  /* 0x0000000000888947 */ /* 0x000fea0003800000 */
[----:B------:R-:W-:Y:S02]  /*2430*/  WARPGROUP.DEPBAR.LE gsb0, 0x0 ;  /* 0x00008000000079c5 */ /* 0x000fe40000010000 */
[----:B------:R-:W-:-:S01]  /*2440*/  FADD R85, R24, R85 ;  /* 0x0000005518557221 */ /* 0x000fc20000000000 */
[----:B------:R-:W-:Y:S01]  /*2450*/  FADD R84, R25, R84 ;  /* 0x0000005419547221 */ /* 0x000fe20000000000 */
        /* <DEDUP_REMOVED lines=30> */
[----:B------:R-:W-:-:S06]  /*2640*/  UMOV UR6, URZ ;  /* 0x0000003f00067c82 */ /* 0x000fcc0008000000 */
.L_x_32:
[----:B------:R-:W-:Y:S05]  /*2650*/  @!P1 BRA `(.L_x_33) ;  /* 0x0000000000049947 */ /* 0x000fea0003800000 */
[----:B------:R-:W-:Y:S01]  /*2660*/  BPT.TRAP 0x1 ;  /* 0x000000040000795c */ /* 0x000fe20000300000 */
.L_x_33:
[----:B------:R-:W-:-:S13]  /*2670*/  ISETP.NE.AND P0, PT, R13, RZ, PT ;  /* 0x000000ff0d00720c */ /* 0x000fda0003f05270 */
[----:B01----:R-:W-:-:S05]  /*2680*/  @P0 LEA R18, R17, UR12, 0x3 ;  /* 0x0000000c11120c11 */ /* 0x003fca000f8e18ff */
[----:B------:R-:W-:-:S05]  /*2690*/  @P0 VIADD R19, R18, 0xe0 ;  /* 0x000000e012130836 */ /* 0x000fca0000000000 */
[----:B------:R-:W-:-:S04]  /*26a0*/  @P0 PRMT R19, R12, 0x654, R19 ;  /* 0x000006540c130816 */ /* 0x000fc80000000013 */
[----:B------:R0:W-:Y:S01]  /*26b0*/  @P0 SYNCS.ARRIVE.TRANS64.RED.A1T0 RZ, [R19+URZ], RZ ;  /* 0x000000ff13ff09a7 */ /* 0x0001e2000810043f */
[----:B------:R-:W-:-:S13]  /*26c0*/  ISETP.GT.U32.AND P0, PT, R7, 0x1, PT ;  /* 0x000000010700780c */ /* 0x000fda0003f04070 */
[----:B0-----:R-:W-:Y:S05]  /*26d0*/  @P0 BRA `(.L_x_34) ;  /* 0x0000000000040947 */ /* 0x001fea0003800000 */
[----:B------:R-:W-:Y:S01]  /*26e0*/  BPT.TRAP 0x1 ;  /* 0x000000040000795c */ /* 0x000fe20000300000 */
.L_x_34:
[----:B------:R-:W-:Y:S01]  /*26f0*/  UIADD3 UR19, UR19, 0x1, URZ ;  /* 0x0000000113137890 */ /* 0x000fe2000fffe03f */
[C---:B------:R-:W-:Y:S01]  /*2700*/  ISETP.GT.AND P1, PT, R16.reuse, 0x1, PT ;  /* 0x000000011000780c */ /* 0x040fe20003f24270 */
[----:B------:R-:W-:Y:S02]  /*2710*/  VIADD R17, R17, 0x1 ;  /* 0x0000000111117836 */ /* 0x000fe40000000000 */
[----:B------:R-:W-:Y:S01]  /*2720*/  UISETP.NE.AND UP0, UPT, UR19, 0x1c, UPT ;  /* 0x0000001c1300788c */ /* 0x000fe2000bf05270 */
[----:B------:R-:W-:Y:S02]  /*2730*/  VIADD R16, R16, 0xffffffff ;  /* 0xffffffff10107836 */ /* 0x000fe40000000000 */
[C---:B------:R-:W-:Y:S01]  /*2740*/  ISETP.NE.AND P0, PT, R17.reuse, 0x1c, PT ;  /* 0x0000001c1100780c */ /* 0x040fe20003f05270 */
[----:B------:R-:W-:Y:S02]  /*2750*/  USEL UR8, URZ, 0x1, UP0 ;  /* 0x000000013f087887 */ /* 0x000fe40008000000 */
[----:B------:R-:W-:Y:S01]  /*2760*/  USEL UR19, UR19, URZ, UP0 ;  /* 0x0000003f13137287 */ /* 0x000fe20008000000 */
[----:B------:R-:W-:-:S03]  /*2770*/  SEL R17, R17, RZ, P0 ;  /* 0x000000ff11117207 */ /* 0x000fc60000000000 */
[----:B------:R-:W-:Y:S01]  /*2780*/  LOP3.LUT R88, R88, UR8, RZ, 0x3c, !PT ;  /* 0x0000000858587c12 */ /* 0x000fe2000f8e3cff */
[----:B------:R-:W-:Y:S01]  /*2790*/  UMOV UR8, 0x1 ;  /* 0x0000000100087882 */ /* 0x000fe20000000000 */
[----:B------:R-:W-:Y:S06]  /*27a0*/  @P1 BRA `(.L_x_35) ;  /* 0xfffffff800a41947 */ /* 0x000fec000383ffff */
.L_x_27:
[----:B------:R-:W-:Y:S01]  /*27b0*/  UISETP.NE.AND UP0, UPT, UR6, URZ, UPT ;  /* 0x0000003f0600728c */ /* 0x000fe2000bf05270 */
[----:B01----:R-:W0:Y:S01]  /*27c0*/  LDC R16, c[0x0][0x28c] ;  /* 0x0000a300ff107b82 */ /* 0x003e220000000800 */
[----:B------:R-:W-:Y:S02]  /*27d0*/  IMAD.U32 R17, RZ, RZ, UR24 ;  /* 0x00000018ff117e24 */ /* 0x000fe4000f8e00ff */
[----:B------:R-:W-:-:S06]  /*27e0*/  USEL UR6, URZ, 0x1, !UP0 ;  /* 0x000000013f067887 */ /* 0x000fcc000c000000 */
[----:B------:R-:W-:-:S13]  /*27f0*/  ISETP.NE.AND P0, PT, RZ, UR6, PT ;  /* 0x00000006ff007c0c */ /* 0x000fda000bf05270 */
[----:B------:R-:W-:Y:S05]  /*2800*/  @!P0 BRA `(.L_x_36) ;  /* 0x0000000000848947 */ /* 0x000fea0003800000 */
[----:B------:R-:W-:Y:S02]  /*2810*/  WARPGROUP.DEPBAR.LE gsb0, 0x0 ;  /* 0x00008000000079c5 */ /* 0x000fe40000010000 */
[----:B------:R-:W-:Y:S01]  /*2820*/  FADD R85, R24, R85 ;  /* 0x0000005518557221 */ /* 0x000fe20000000000 */
        /* <DEDUP_REMOVED lines=30> */
[----:B------:R-:W-:-:S07]  /*2a10*/  FADD R22, R22, R55 ;  /* 0x0000003716167221 */ /* 0x000fce0000000000 */
.L_x_36:
[----:B0-----:R-:W-:Y:S01]  /*2a20*/  ISETP.GE.AND P0, PT, R16, 0x1, PT ;  /* 0x000000011000780c */ /* 0x001fe20003f06270 */
[----:B------:R0:W-:Y:S01]  /*2a30*/  SYNCS.ARRIVE.TRANS64.A1T0 RZ, [R17+UR23], RZ ;  /* 0x000000ff11ff79a7 */ /* 0x0001e20008100017 */
[----:B------:R-:W-:-:S11]  /*2a40*/  WARPGROUP.DEPBAR.LE gsb0, 0x0 ;  /* 0x00008000000079c5 */ /* 0x000fd60000010000 */
[----:B------:R-:W-:Y:S05]  /*2a50*/  @!P0 BRA `(.L_x_37) ;  /* 0x0000000000488947 */ /* 0x000fea0003800000 */
[----:B------:R-:W-:-:S13]  /*2a60*/  ISETP.NE.AND P0, PT, R86, 0x3, PT ;  /* 0x000000035600780c */ /* 0x000fda0003f05270 */
[----:B------:R-:W-:Y:S05]  /*2a70*/  @!P0 BRA `(.L_x_38) ;  /* 0x0000000000048947 */ /* 0x000fea0003800000 */
[----:B------:R-:W-:Y:S01]  /*2a80*/  BPT.TRAP 0x1 ;  /* 0x000000040000795c */ /* 0x000fe20000300000 */
.L_x_38:
[----:B------:R-:W-:-:S13]  /*2a90*/  ISETP.NE.AND P0, PT, R13, RZ, PT ;  /* 0x000000ff0d00720c */ /* 0x000fda0003f05270 */
[----:B------:R-:W-:-:S05]  /*2aa0*/  VOTEU.ANY UP0, P0 ;  /* 0x00000000003f7886 */ /* 0x000fca0000000100 */
[----:B------:R-:W-:-:S06]  /*2ab0*/  @UP0 UIADD3 UR6, UR14, UR5, URZ ;  /* 0x000000050e060290 */ /* 0x000fcc000fffe03f */
[----:B------:R-:W-:Y:S02]  /*2ac0*/  IMAD.U32 R16, RZ, RZ, UR6 ;  /* 0x00000006ff107e24 */ /* 0x000fe4000f8e00ff */
[----:B------:R-:W-:-:S03]  /*2ad0*/  IMAD.U32 R19, RZ, RZ, UR6 ;  /* 0x00000006ff137e24 */ /* 0x000fc6000f8e00ff */
[----:B------:R-:W-:-:S05]  /*2ae0*/  @P0 SHF.R.U32.HI R16, RZ, 0x2, R16 ;  /* 0x00000002ff100819 */ /* 0x000fca0000011610 */
[----:B0-----:R-:W-:-:S04]  /*2af0*/  @P0 IMAD.WIDE.U32 R16, R16, 0x24924925, RZ ;  /* 0x2492492510100825 */ /* 0x001fc800078e00ff */
[----:B------:R-:W-:-:S05]  /*2b00*/  @P0 IMAD R16, R17, -0x1c, R19 ;  /* 0xffffffe411100824 */ /* 0x000fca00078e0213 */
[----:B------:R-:W-:-:S05]  /*2b10*/  @P0 LEA R16, R16, UR12, 0x3 ;  /* 0x0000000c10100c11 */ /* 0x000fca000f8e18ff */
[----:B------:R-:W-:-:S05]  /*2b20*/  @P0 VIADD R17, R16, 0xe0 ;  /* 0x000000e010110836 */ /* 0x000fca0000000000 */
[----:B------:R-:W-:-:S04]  /*2b30*/  @P0 PRMT R17, R12, 0x654, R17 ;  /* 0x000006540c110816 */ /* 0x000fc80000000011 */
[----:B------:R1:W-:Y:S01]  /*2b40*/  @P0 SYNCS.ARRIVE.TRANS64.RED.A1T0 RZ, [R17+URZ], RZ ;  /* 0x000000ff11ff09a7 */ /* 0x0003e2000810043f */
[----:B------:R-:W-:-:S13]  /*2b50*/  ISETP.GT.U32.AND P0, PT, R7, 0x1, PT ;  /* 0x000000010700780c */ /* 0x000fda0003f04070 */
[----:B-1----:R-:W-:Y:S05]  /*2b60*/  @P0 BRA `(.L_x_37) ;  /* 0x0000000000040947 */ /* 0x002fea0003800000 */
[----:B------:R-:W-:Y:S01]  /*2b70*/  BPT.TRAP 0x1 ;  /* 0x000000040000795c */ /* 0x000fe20000300000 */
.L_x_37:
[----:B------:R-:W-:Y:S01]  /*2b80*/  SHF.L.U32 R16, R87, 0x1f, RZ ;  /* 0x0000001f57107819 */ /* 0x000fe200000006ff */
[----:B------:R-:W-:Y:S01]  /*2b90*/  UIADD3 UR5, UR22, UR5, URZ ;  /* 0x0000000516057290 */ /* 0x000fe2000fffe03f */
[----:B------:R-:W1:Y:S01]  /*2ba0*/  LDC R31, c[0x0][0x288] ;  /* 0x0000a200ff1f7b82 */ /* 0x000e620000000800 */
[----:B------:R-:W-:Y:S01]  /*2bb0*/  UISETP.GE.U32.AND UP1, UPT, UR22, 0x1c, UPT ;  /* 0x0000001c1600788c */ /* 0x000fe2000bf26070 */
[----:B------:R-:W-:Y:S01]  /*2bc0*/  IMAD.SHL.U32 R24, R20, 0x2, RZ ;  /* 0x0000000214187824 */ /* 0x000fe200078e00ff */
[----:B------:R-:W-:Y:S02]  /*2bd0*/  UISETP.GT.U32.AND UP0, UPT, UR5, 0x1b, UPT ;  /* 0x0000001b0500788c */ /* 0x000fe4000bf04070 */
[----:B------:R-:W-:Y:S02]  /*2be0*/  USHF.R.U32.HI UR6, URZ, 0x2, UR5 ;  /* 0x000000023f067899 */ /* 0x000fe40008011605 */
[----:B------:R-:W-:Y:S01]  /*2bf0*/  UISETP.LT.U32.AND UP0, UPT, UR22, 0x1c, UP0 ;  /* 0x0000001c1600788c */ /* 0x000fe20008701070 */
[----:B------:R-:W4:Y:S01]  /*2c00*/  SYNCS.PHASECHK.TRANS64.TRYWAIT P0, [UR15+0x8], R16 ;  /* 0x00000810ff0075a7 */ /* 0x000f22000800014f */
[----:B------:R-:W-:Y:S01]  /*2c10*/  UIMAD.WIDE.U32 UR6, UR6, 0x24924925, URZ ;  /* 0x24924925060678a5 */ /* 0x000fe2000f8e003f */
[----:B------:R-:W-:Y:S01]  /*2c20*/  SHF.R.S32.HI R25, RZ, 0x1f, R24 ;  /* 0x0000001fff197819 */ /* 0x000fe20000011418 */
[----:B------:R-:W-:-:S02]  /*2c30*/  USEL UR8, URZ, 0x1, !UP0 ;  /* 0x000000013f087887 */ /* 0x000fc4000c000000 */
[----:B------:R-:W-:Y:S02]  /*2c40*/  UIMAD UR5, UR7, -0x1c, UR5 ;  /* 0xffffffe4070578a4 */ /* 0x000fe4000f8e0205 */
[----:B------:R-:W-:-:S04]  /*2c50*/  ULOP3.LUT UR4, UR4, UR8, URZ, 0x3c, !UPT ;  /* 0x0000000804047292 */ /* 0x000fc8000f8e3c3f */
[----:B------:R-:W-:Y:S01]  /*2c60*/  @UP1 ULOP3.LUT UR4, UR4, 0x1, UR7, 0x78, !UPT ;  /* 0x0000000104041892 */ /* 0x000fe2000f8e7807 */
[----:B-1--4-:R-:W-:Y:S11]  /*2c70*/  @!P0 BRA `(.L_x_39) ;  /* 0x0000004c00608947 */ /* 0x012ff60003800000 */
.L_x_157:
[----:B------:R-:W-:Y:S01]  /*2c80*/  IMAD.SHL.U32 R33, R4, 0x40, RZ ;  /* 0x0000004004217824 */ /* 0x000fe200078e00ff */
[----:B------:R-:W-:Y:S01]  /*2c90*/  ULDC UR8, c[0x0][0x284] ;  /* 0x0000a10000087ab9 */ /* 0x000fe20000000800 */
[----:B------:R-:W-:Y:S01]  /*2ca0*/  IMAD.SHL.U32 R4, R6, 0x40, RZ ;  /* 0x0000004006047824 */ /* 0x000fe200078e00ff */
[----:B------:R-:W-:Y:S01]  /*2cb0*/  SHF.R.S32.HI R32, RZ, 0x1f, R5 ;  /* 0x0000001fff207819 */ /* 0x000fe20000011405 */
[----:B------:R-:W-:Y:S01]  /*2cc0*/  ULDC.64 UR6, c[0x0][0x5d0] ;  /* 0x0001740000067ab9 */ /* 0x000fe20000000a00 */
[----:B------:R-:W-:Y:S01]  /*2cd0*/  SHF.R.S32.HI R30, RZ, 0x1f, R33 ;  /* 0x0000001fff1e7819 */ /* 0x000fe20000011421 */
[----:B0-----:R-:W-:Y:S01]  /*2ce0*/  IMAD.WIDE.U32 R16, R5, UR6, R24 ;  /* 0x0000000605107c25 */ /* 0x001fe2000f8e0018 */
[----:B------:R-:W-:-:S03]  /*2cf0*/  ISETP.GE.AND P0, PT, R4, UR8, PT ;  /* 0x0000000804007c0c */ /* 0x000fc6000bf06270 */
[----:B------:R-:W-:Y:S01]  /*2d00*/  IMAD R18, R32, UR6, RZ ;  /* 0x0000000620127c24 */ /* 0x000fe2000f8e02ff */
[C---:B------:R-:W-:Y:S02]  /*2d10*/  ISETP.GE.OR P0, PT, R33.reuse, R31, P0 ;  /* 0x0000001f2100720c */ /* 0x040fe40000706670 */
[----:B------:R-:W-:Y:S01]  /*2d20*/  IADD3 R16, P1, R33, R16, RZ ;  /* 0x0000001021107210 */ /* 0x000fe20007f3e0ff */
[----:B------:R-:W-:-:S05]  /*2d30*/  IMAD R19, R5, UR7, R18 ;  /* 0x0000000705137c24 */ /* 0x000fca000f8e0212 */
[----:B------:R-:W-:-:S05]  /*2d40*/  IADD3.X R17, R30, R17, R19, P1, !PT ;  /* 0x000000111e117210 */ /* 0x000fca0000ffe413 */
[----:B------:R-:W-:Y:S05]  /*2d50*/  @P0 BRA `(.L_x_40) ;  /* 0x0000002400a80947 */ /* 0x000fea0003800000 */
[----:B------:R-:W0:Y:S01]  /*2d60*/  LDC.64 R26, c[0x0][0x5c8] ;  /* 0x00017200ff1a7b82 */ /* 0x000e220000000a00 */
[----:B------:R-:W-:Y:S01]  /*2d70*/  IMAD.WIDE R28, R6, 0x40, R10 ;  /* 0x00000040061c7825 */ /* 0x000fe200078e020a */
[----:B------:R-:W-:Y:S01]  /*2d80*/  ULDC.64 UR6, c[0x0][0x5c0] ;  /* 0x0001700000067ab9 */ /* 0x000fe20000000a00 */
[----:B------:R-:W-:Y:S02]  /*2d90*/  BSSY B0, `(.L_x_40) ;  /* 0x0000266000007945 */ /* 0x000fe40003800000 */
[-C--:B0-----:R-:W-:Y:S02]  /*2da0*/  IMAD R6, R29, R26.reuse, RZ ;  /* 0x0000001a1d067224 */ /* 0x081fe400078e02ff */
[----:B------:R-:W-:-:S04]  /*2db0*/  IMAD.WIDE.U32 R16, R28, R26, R16 ;  /* 0x0000001a1c107225 */ /* 0x000fc800078e0010 */
[----:B------:R-:W-:Y:S01]  /*2dc0*/  IMAD R19, R28, R27, R6 ;  /* 0x0000001b1c137224 */ /* 0x000fe200078e0206 */
[----:B------:R-:W-:Y:S02]  /*2dd0*/  LEA R18, P0, R26, R16, 0x3 ;  /* 0x000000101a127211 */ /* 0x000fe400078018ff */
[----:B------:R-:W-:Y:S01]  /*2de0*/  IADD3 R16, P1, R16, UR6, RZ ;  /* 0x0000000610107c10 */ /* 0x000fe2000ff3e0ff */
[----:B------:R-:W-:Y:S01]  /*2df0*/  IMAD.IADD R19, R17, 0x1, R19 ;  /* 0x0000000111137824 */ /* 0x000fe200078e0213 */
[----:B------:R-:W-:-:S04]  /*2e00*/  IADD3 R18, P2, R18, UR6, RZ ;  /* 0x0000000612127c10 */ /* 0x000fc8000ff5e0ff */
[----:B------:R-:W-:Y:S01]  /*2e10*/  LEA.HI.X R6, R26, R19, R27, 0x3, P0 ;  /* 0x000000131a067211 */ /* 0x000fe200000f1c1b */
[----:B------:R-:W-:Y:S01]  /*2e20*/  IMAD R26, R20, -0x2, R31 ;  /* 0xfffffffe141a7824 */ /* 0x000fe200078e021f */
[----:B---3-5:R-:W-:Y:S02]  /*2e30*/  FSETP.NEU.AND P0, PT, R15, RZ, PT ;  /* 0x000000ff0f00720b */ /* 0x028fe40003f0d000 */
[----:B------:R-:W-:Y:S01]  /*2e40*/  IADD3.X R17, R19, UR7, RZ, P1, !PT ;  /* 0x0000000713117c10 */ /* 0x000fe20008ffe4ff */
[----:B------:R-:W-:Y:S01]  /*2e50*/  IMAD.IADD R26, R26, 0x1, -R33 ;  /* 0x000000011a1a7824 */ /* 0x000fe200078e0a21 */
[----:B------:R-:W-:Y:S01]  /*2e60*/  IADD3.X R19, R6, UR7, RZ, P2, !PT ;  /* 0x0000000706137c10 */ /* 0x000fe200097fe4ff */
[----:B------:R-:W-:-:S08]  /*2e70*/  IMAD.IADD R6, R21, 0x1, -R4 ;  /* 0x0000000115067824 */ /* 0x000fd000078e0a04 */
[----:B------:R-:W-:Y:S05]  /*2e80*/  @!P0 BRA `(.L_x_41) ;  /* 0x0000001c00188947 */ /* 0x000fea0003800000 */
[----:B------:R-:W-:Y:S01]  /*2e90*/  ULDC.64 UR6, c[0x0][0x5b8] ;  /* 0x00016e0000067ab9 */ /* 0x000fe20000000a00 */
[----:B------:R-:W-:Y:S01]  /*2ea0*/  ULDC.64 UR8, c[0x0][0x5a8] ;  /* 0x00016a0000087ab9 */ /* 0x000fe20000000a00 */
[----:B------:R-:W-:Y:S01]  /*2eb0*/  IMAD.WIDE.U32 R24, R5, UR6, R24 ;  /* 0x0000000605187c25 */ /* 0x000fe2000f8e0018 */
[----:B------:R-:W-:Y:S03]  /*2ec0*/  BSSY B1, `(.L_x_42) ;  /* 0x0000010000017945 */ /* 0x000fe60003800000 */
[----:B------:R-:W-:Y:S01]  /*2ed0*/  IMAD R4, R32, UR6, RZ ;  /* 0x0000000620047c24 */ /* 0x000fe2000f8e02ff */
[----:B------:R-:W-:-:S03]  /*2ee0*/  IADD3 R24, P0, R33, R24, RZ ;  /* 0x0000001821187210 */ /* 0x000fc60007f1e0ff */
[----:B------:R-:W-:Y:S01]  /*2ef0*/  IMAD R5, R5, UR7, R4 ;  /* 0x0000000705057c24 */ /* 0x000fe2000f8e0204 */
[----:B------:R-:W-:Y:S02]  /*2f00*/  ULDC.64 UR6, c[0x0][0x5b0] ;  /* 0x00016c0000067ab9 */ /* 0x000fe40000000a00 */
[----:B------:R-:W-:Y:S02]  /*2f10*/  IMAD R27, R29, UR6, RZ ;  /* 0x000000061d1b7c24 */ /* 0x000fe4000f8e02ff */
[----:B------:R-:W-:Y:S02]  /*2f20*/  IADD3.X R25, R30, R25, R5, P0, !PT ;  /* 0x000000191e197210 */ /* 0x000fe400007fe405 */
[----:B------:R-:W-:Y:S01]  /*2f30*/  ISETP.GE.AND P0, PT, R26, 0x1, PT ;  /* 0x000000011a00780c */ /* 0x000fe20003f06270 */
[C---:B------:R-:W-:Y:S02]  /*2f40*/  IMAD R27, R28.reuse, UR7, R27 ;  /* 0x000000071c1b7c24 */ /* 0x040fe4000f8e021b */
[----:B------:R-:W-:Y:S01]  /*2f50*/  IMAD.WIDE.U32 R4, R28, UR6, R24 ;  /* 0x000000061c047c25 */ /* 0x000fe2000f8e0018 */
[----:B------:R-:W-:-:S02]  /*2f60*/  ISETP.LT.OR P3, PT, R6, 0x1, !P0 ;  /* 0x000000010600780c */ /* 0x000fc40004761670 */
[----:B------:R-:W-:-:S04]  /*2f70*/  IADD3 R4, P1, R4, UR8, RZ ;  /* 0x0000000804047c10 */ /* 0x000fc8000ff3e0ff */
[--C-:B------:R-:W-:Y:S02]  /*2f80*/  IADD3.X R5, R5, UR9, R27.reuse, P1, !PT ;  /* 0x0000000905057c10 */ /* 0x100fe40008ffe41b */
[----:B------:R-:W-:-:S05]  /*2f90*/  PRMT R27, RZ, 0x7610, R27 ;  /* 0x00007610ff1b7816 */ /* 0x000fca000000001b */
[----:B------:R-:W-:Y:S05]  /*2fa0*/  @P3 BRA `(.L_x_43) ;  /* 0x0000000000043947 */ /* 0x000fea0003800000 */
[----:B------:R0:W5:Y:S02]  /*2fb0*/  LDG.E.U8 R27, desc[UR20][R4.64] ;  /* 0x00000014041b7981 */ /* 0x000164000c1e1100 */
.L_x_43:
[----:B------:R-:W-:Y:S05]  /*2fc0*/  BSYNC B1 ;  /* 0x0000000000017941 */ /* 0x000fea0003800000 */
.L_x_42:
[----:B-----5:R-:W-:Y:S01]  /*2fd0*/  LOP3.LUT R27, R27, 0xff, RZ, 0xc0, !PT ;  /* 0x000000ff1b1b7812 */ /* 0x020fe200078ec0ff */
[----:B------:R-:W-:Y:S01]  /*2fe0*/  BSSY B1, `(.L_x_44) ;  /* 0x000000c000017945 */ /* 0x000fe20003800000 */
[----:B------:R-:W-:Y:S02]  /*2ff0*/  ISETP.GE.AND P1, PT, R26, 0x2, PT ;  /* 0x000000021a00780c */ /* 0x000fe40003f26270 */
[----:B------:R-:W-:Y:S02]  /*3000*/  F2FP.F16.E5M2.UNPACK_B R27, R27 ;  /* 0x0000001bff1b723e */ /* 0x000fe400020004ff */
[----:B------:R-:W-:-:S03]  /*3010*/  ISETP.LT.OR P2, PT, R6, 0x1, !P1 ;  /* 0x000000010600780c */ /* 0x000fc60004f41670 */
[----:B------:R-:W-:Y:S01]  /*3020*/  HADD2.F32 R30, -RZ, R27.H0_H0 ;  /* 0x2000001bff1e7230 */ /* 0x000fe20000004100 */
[----:B------:R-:W-:-:S04]  /*3030*/  PRMT R27, RZ, 0x7610, R27 ;  /* 0x00007610ff1b7816 */ /* 0x000fc8000000001b */
[----:B------:R-:W-:-:S04]  /*3040*/  FMUL R30, R30, R15 ;  /* 0x0000000f1e1e7220 */ /* 0x000fc80000400000 */
[----:B--2---:R-:W-:-:S05]  /*3050*/  FFMA R30, R85, R14, R30 ;  /* 0x0000000e551e7223 */ /* 0x004fca000000001e */
[----:B------:R-:W-:-:S05]  /*3060*/  F2FP.SATFINITE.E5M2.F32.PACK_AB_MERGE_C R31, RZ, R30, RZ ;  /* 0x0000001eff1f723e */ /* 0x000fca00048060ff */
[----:B------:R1:W-:Y:S01]  /*3070*/  @!P3 STG.E.U8 desc[UR20][R16.64], R31 ;  /* 0x0000001f1000b986 */ /* 0x0003e2000c101114 */
[----:B------:R-:W-:Y:S05]  /*3080*/  @P2 BRA `(.L_x_45) ;  /* 0x0000000000042947 */ /* 0x000fea0003800000 */
[----:B------:R2:W5:Y:S02]  /*3090*/  LDG.E.U8 R27, desc[UR20][R4.64+0x1] ;  /* 0x00000114041b7981 */ /* 0x000564000c1e1100 */
.L_x_45:
[----:B------:R-:W-:Y:S05]  /*30a0*/  BSYNC B1 ;  /* 0x0000000000017941 */ /* 0x000fea0003800000 */
.L_x_44:
[----:B-----5:R-:W-:Y:S01]  /*30b0*/  LOP3.LUT R27, R27, 0xff, RZ, 0xc0, !PT ;  /* 0x000000ff1b1b7812 */ /* 0x020fe200078ec0ff */
[----:B------:R-:W-:Y:S01]  /*30c0*/  BSSY B1, `(.L_x_46) ;  /* 0x0000012000017945 */ /* 0x000fe20003800000 */
[----:B-1----:R-:W-:Y:S02]  /*30d0*/  IADD3 R31, P3, R28, 0x8, RZ ;  /* 0x000000081c1f7810 */ /* 0x002fe40007f7e0ff */
[----:B------:R-:W-:Y:S02]  /*30e0*/  F2FP.F16.E5M2.UNPACK_B R27, R27 ;  /* 0x0000001bff1b723e */ /* 0x000fe400020004ff */
[----:B------:R-:W-:Y:S01]  /*30f0*/  ISETP.LT.OR P0, PT, R6, 0x9, !P0 ;  /* 0x000000090600780c */ /* 0x000fe20004701670 */
[----:B------:R-:W-:Y:S02]  /*3100*/  IMAD.X R29, RZ, RZ, R29, P3 ;  /* 0x000000ffff1d7224 */ /* 0x000fe400018e061d */
[----:B------:R-:W-:Y:S02]  /*3110*/  HADD2.F32 R28, -RZ, R27.H0_H0 ;  /* 0x2000001bff1c7230 */ /* 0x000fe40000004100 */
[----:B------:R-:W-:-:S04]  /*3120*/  IMAD.WIDE.U32 R24, R31, UR6, R24 ;  /* 0x000000061f187c25 */ /* 0x000fc8000f8e0018 */
[----:B------:R-:W-:Y:S01]  /*3130*/  FMUL R27, R28, R15 ;  /* 0x0000000f1c1b7220 */ /* 0x000fe20000400000 */
[----:B------:R-:W-:Y:S01]  /*3140*/  IMAD R28, R29, UR6, RZ ;  /* 0x000000061d1c7c24 */ /* 0x000fe2000f8e02ff */
[----:B------:R-:W-:Y:S02]  /*3150*/  IADD3 R24, P3, R24, UR8, RZ ;  /* 0x0000000818187c10 */ /* 0x000fe4000ff7e0ff */
[----:B------:R-:W-:Y:S01]  /*3160*/  FFMA R27, R84, R14, R27 ;  /* 0x0000000e541b7223 */ /* 0x000fe2000000001b */
[----:B------:R-:W-:-:S04]  /*3170*/  IMAD R31, R31, UR7, R28 ;  /* 0x000000071f1f7c24 */ /* 0x000fc8000f8e021c */
[----:B------:R-:W-:Y:S02]  /*3180*/  F2FP.SATFINITE.E5M2.F32.PACK_AB_MERGE_C R29, RZ, R27, RZ ;  /* 0x0000001bff1d723e */ /* 0x000fe400048060ff */
[----:B------:R-:W-:Y:S02]  /*3190*/  IADD3.X R25, R25, UR9, R31, P3, !PT ;  /* 0x0000000919197c10 */ /* 0x000fe40009ffe41f */
[----:B------:R-:W-:Y:S01]  /*31a0*/  PRMT R27, RZ, 0x7610, R27 ;  /* 0x00007610ff1b7816 */ /* 0x000fe2000000001b */
[----:B------:R1:W-:Y:S01]  /*31b0*/  @!P2 STG.E.U8 desc[UR20][R16.64+0x1], R29 ;  /* 0x0000011d1000a986 */ /* 0x0003e2000c101114 */
[----:B------:R-:W-:Y:S05]  /*31c0*/  @P0 BRA `(.L_x_47) ;  /* 0x0000000000040947 */ /* 0x000fea0003800000 */
[----:B------:R3:W5:Y:S02]  /*31d0*/  LDG.E.U8 R27, desc[UR20][R24.64] ;  /* 0x00000014181b7981 */ /* 0x000764000c1e1100 */
.L_x_47:
[----:B------:R-:W-:Y:S05]  /*31e0*/  BSYNC B1 ;  /* 0x0000000000017941 */ /* 0x000fea0003800000 */
.L_x_46:
[----:B-----5:R-:W-:Y:S01]  /*31f0*/  LOP3.LUT R27, R27, 0xff, RZ, 0xc0, !PT ;  /* 0x000000ff1b1b7812 */ /* 0x020fe200078ec0ff */
[----:B------:R-:W-:Y:S01]  /*3200*/  BSSY B1, `(.L_x_48) ;  /* 0x000000b000017945 */ /* 0x000fe20003800000 */
[----:B------:R-:W-:Y:S02]  /*3210*/  ISETP.LT.OR P1, PT, R6, 0x9, !P1 ;  /* 0x000000090600780c */ /* 0x000fe40004f21670 */
[----:B------:R-:W-:-:S05]  /*3220*/  F2FP.F16.E5M2.UNPACK_B R27, R27 ;  /* 0x0000001bff1b723e */ /* 0x000fca00020004ff */
[----:B------:R-:W-:Y:S01]  /*3230*/  HADD2.F32 R28, -RZ, R27.H0_H0 ;  /* 0x2000001bff1c7230 */ /* 0x000fe20000004100 */
[----:B------:R-:W-:-:S04]  /*3240*/  PRMT R27, RZ, 0x7610, R27 ;  /* 0x00007610ff1b7816 */ /* 0x000fc8000000001b */
[----:B------:R-:W-:-:S04]  /*3250*/  FMUL R28, R28, R15 ;  /* 0x0000000f1c1c7220 */ /* 0x000fc80000400000 */
[----:B------:R-:W-:-:S05]  /*3260*/  FFMA R28, R83, R14, R28 ;  /* 0x0000000e531c7223 */ /* 0x000fca000000001c */
[----:B-1----:R-:W-:-:S05]  /*3270*/  F2FP.SATFINITE.E5M2.F32.PACK_AB_MERGE_C R29, RZ, R28, RZ ;  /* 0x0000001cff1d723e */ /* 0x002fca00048060ff */
[----:B------:R1:W-:Y:S01]  /*3280*/  @!P0 STG.E.U8 desc[UR20][R18.64], R29 ;  /* 0x0000001d12008986 */ /* 0x0003e2000c101114 */
[----:B------:R-:W-:Y:S05]  /*3290*/  @P1 BRA `(.L_x_49) ;  /* 0x0000000000041947 */ /* 0x000fea0003800000 */
[----:B------:R4:W5:Y:S02]  /*32a0*/  LDG.E.U8 R27, desc[UR20][R24.64+0x1] ;  /* 0x00000114181b7981 */ /* 0x000964000c1e1100 */
.L_x_49:
[----:B------:R-:W-:Y:S05]  /*32b0*/  BSYNC B1 ;  /* 0x0000000000017941 */ /* 0x000fea0003800000 */
.L_x_48:
[----:B-----5:R-:W-:Y:S01]  /*32c0*/  LOP3.LUT R27, R27, 0xff, RZ, 0xc0, !PT ;  /* 0x000000ff1b1b7812 */ /* 0x020fe200078ec0ff */
[----:B------:R-:W-:Y:S01]  /*32d0*/  BSSY B1, `(.L_x_50) ;  /* 0x000000c000017945 */ /* 0x000fe20003800000 */
[----:B------:R-:W-:Y:S02]  /*32e0*/  ISETP.GE.AND P0, PT, R26, 0x9, PT ;  /* 0x000000091a00780c */ /* 0x000fe40003f06270 */
[----:B------:R-:W-:Y:S02]  /*32f0*/  F2FP.F16.E5M2.UNPACK_B R27, R27 ;  /* 0x0000001bff1b723e */ /* 0x000fe400020004ff */
[----:B------:R-:W-:-:S03]  /*3300*/  ISETP.LT.OR P2, PT, R6, 0x1, !P0 ;  /* 0x000000010600780c */ /* 0x000fc60004741670 */
[----:B------:R-:W-:-:S05]  /*3310*/  HADD2.F32 R28, -RZ, R27.H0_H0 ;  /* 0x2000001bff1c7230 */ /* 0x000fca0000004100 */
[----:B------:R-:W-:-:S04]  /*3320*/  FMUL R27, R28, R15 ;  /* 0x0000000f1c1b7220 */ /* 0x000fc80000400000 */
[----:B------:R-:W-:-:S05]  /*3330*/  FFMA R27, R82, R14, R27 ;  /* 0x0000000e521b7223 */ /* 0x000fca000000001b */
[----:B-1----:R-:W-:Y:S02]  /*3340*/  F2FP.SATFINITE.E5M2.F32.PACK_AB_MERGE_C R29, RZ, R27, RZ ;  /* 0x0000001bff1d723e */ /* 0x002fe400048060ff */
[----:B------:R-:W-:-:S03]  /*3350*/  PRMT R27, RZ, 0x7610, R27 ;  /* 0x00007610ff1b7816 */ /* 0x000fc6000000001b */
[----:B------:R1:W-:Y:S01]  /*3360*/  @!P1 STG.E.U8 desc[UR20][R18.64+0x1], R29 ;  /* 0x0000011d12009986 */ /* 0x0003e2000c101114 */
[----:B------:R-:W-:Y:S05]  /*3370*/  @P2 BRA `(.L_x_51) ;  /* 0x0000000000042947 */ /* 0x000fea0003800000 */
[----:B------:R0:W5:Y:S02]  /*3380*/  LDG.E.U8 R27, desc[UR20][R4.64+0x8] ;  /* 0x00000814041b7981 */ /* 0x000164000c1e1100 */
.L_x_51:
[----:B------:R-:W-:Y:S05]  /*3390*/  BSYNC B1 ;  /* 0x0000000000017941 */ /* 0x000fea0003800000 */
.L_x_50:
        /* <DEDUP_REMOVED lines=13> */
.L_x_53:
[----:B------:R-:W-:Y:S05]  /*3470*/  BSYNC B1 ;  /* 0x0000000000017941 */ /* 0x000fea0003800000 */
.L_x_52:
[----:B-----5:R-:W-:Y:S01]  /*3480*/  LOP3.LUT R27, R27, 0xff, RZ, 0xc0, !PT ;  /* 0x000000ff1b1b7812 */ /* 0x020fe200078ec0ff */
[----:B------:R-:W-:Y:S01]  /*3490*/  BSSY B1, `(.L_x_54) ;  /* 0x000000b000017945 */ /* 0x000fe20003800000 */
[----:B------:R-:W-:Y:S02]  /*34a0*/  ISETP.LT.OR P0, PT, R6, 0x9, !P0 ;  /* 0x000000090600780c */ /* 0x000fe40004701670 */
[----:B------:R-:W-:-:S05]  /*34b0*/  F2FP.F16.E5M2.UNPACK_B R27, R27 ;  /* 0x0000001bff1b723e */ /* 0x000fca00020004ff */
        /* <DEDUP_REMOVED lines=8> */
.L_x_55:
[----:B------:R-:W-:Y:S05]  /*3540*/  BSYNC B1 ;  /* 0x0000000000017941 */ /* 0x000fea0003800000 */
.L_x_54:
        /* <DEDUP_REMOVED lines=12> */
.L_x_57:
[----:B------:R-:W-:Y:S05]  /*3610*/  BSYNC B1 ;  /* 0x0000000000017941 */ /* 0x000fea0003800000 */
.L_x_56:
        /* <DEDUP_REMOVED lines=13> */
.L_x_59:
[----:B------:R-:W-:Y:S05]  /*36f0*/  BSYNC B1 ;  /* 0x0000000000017941 */ /* 0x000fea0003800000 */
.L_x_58:
        /* <DEDUP_REMOVED lines=13> */
.L_x_61:
[----:B------:R-:W-:Y:S05]  /*37d0*/  BSYNC B1 ;  /* 0x0000000000017941 */ /* 0x000fea0003800000 */
.L_x_60:
        /* <DEDUP_REMOVED lines=12> */
.L_x_63:
[----:B------:R-:W-:Y:S05]  /*38a0*/  BSYNC B1 ;  /* 0x0000000000017941 */ /* 0x000fea0003800000 */
.L_x_62:
        /* <DEDUP_REMOVED lines=12> */
.L_x_65:
[----:B------:R-:W-:Y:S05]  /*3970*/  BSYNC B1 ;  /* 0x0000000000017941 */ /* 0x000fea0003800000 */
.L_x_64:
        /* <DEDUP_REMOVED lines=13> */
.L_x_67:
[----:B------:R-:W-:Y:S05]  /*3a50*/  BSYNC B1 ;  /* 0x0000000000017941 */ /* 0x000fea0003800000 */
.L_x_66:
        /* <DEDUP_REMOVED lines=13> */
.L_x_69:
[----:B------:R-:W-:Y:S05]  /*3b30*/  BSYNC B1 ;  /* 0x0000000000017941 */ /* 0x000fea0003800000 */
.L_x_68:
        /* <DEDUP_REMOVED lines=12> */
.L_x_71:
[----:B------:R-:W-:Y:S05]  /*3c00*/  BSYNC B1 ;  /* 0x0000000000017941 */ /* 0x000fea0003800000 */
.L_x_70:
        /* <DEDUP_REMOVED lines=12> */
.L_x_73:
[----:B------:R-:W-:Y:S05]  /*3cd0*/  BSYNC B1 ;  /* 0x0000000000017941 */ /* 0x000fea0003800000 */
.L_x_72:
        /* <DEDUP_REMOVED lines=13> */
.L_x_75:
[----:B------:R-:W-:Y:S05]  /*3db0*/  BSYNC B1 ;  /* 0x0000000000017941 */ /* 0x000fea0003800000 */
.L_x_74:
        /* <DEDUP_REMOVED lines=13> */
.L_x_77:
[----:B------:R-:W-:Y:S05]  /*3e90*/  BSYNC B1 ;  /* 0x0000000000017941 */ /* 0x000fea0003800000 */
.L_x_76:
        /* <DEDUP_REMOVED lines=12> */
.L_x_79:
[----:B------:R-:W-:Y:S05]  /*3f60*/  BSYNC B1 ;  /* 0x0000000000017941 */ /* 0x000fea0003800000 */
.L_x_78:
        /* <DEDUP_REMOVED lines=12> */
.L_x_81:
[----:B------:R-:W-:Y:S05]  /*4030*/  BSYNC B1 ;  /* 0x0000000000017941 */ /* 0x000fea0003800000 */
.L_x_80:
        /* <DEDUP_REMOVED lines=13> */
.L_x_83:
[----:B------:R-:W-:Y:S05]  /*4110*/  BSYNC B1 ;  /* 0x0000000000017941 */ /* 0x000fea0003800000 */
.L_x_82:
        /* <DEDUP_REMOVED lines=13> */
.L_x_85:
[----:B------:R-:W-:Y:S05]  /*41f0*/  BSYNC B1 ;  /* 0x0000000000017941 */ /* 0x000fea0003800000 */
.L_x_84:
        /* <DEDUP_REMOVED lines=12> */
.L_x_87:
[----:B------:R-:W-:Y:S05]  /*42c0*/  BSYNC B1 ;  /* 0x0000000000017941 */ /* 0x000fea0003800000 */
.L_x_86:
        /* <DEDUP_REMOVED lines=12> */
.L_x_89:
[----:B------:R-:W-:Y:S05]  /*4390*/  BSYNC B1 ;  /* 0x0000000000017941 */ /* 0x000fea0003800000 */
.L_x_88:
        /* <DEDUP_REMOVED lines=13> */
.L_x_91:
[----:B------:R-:W-:Y:S05]  /*4470*/  BSYNC B1 ;  /* 0x0000000000017941 */ /* 0x000fea0003800000 */
.L_x_90:
        /* <DEDUP_REMOVED lines=13> */
.L_x_93:
[----:B------:R-:W-:Y:S05]  /*4550*/  BSYNC B1 ;  /* 0x0000000000017941 */ /* 0x000fea0003800000 */
.L_x_92:
        /* <DEDUP_REMOVED lines=12> */
.L_x_95:
[----:B------:R-:W-:Y:S05]  /*4620*/  BSYNC B1 ;  /* 0x0000000000017941 */ /* 0x000fea0003800000 */
.L_x_94:
        /* <DEDUP_REMOVED lines=12> */
.L_x_97:
[----:B------:R-:W-:Y:S05]  /*46f0*/  BSYNC B1 ;  /* 0x0000000000017941 */ /* 0x000fea0003800000 */
.L_x_96:
        /* <DEDUP_REMOVED lines=13> */
.L_x_99:
[----:B------:R-:W-:Y:S05]  /*47d0*/  BSYNC B1 ;  /* 0x0000000000017941 */ /* 0x000fea0003800000 */
.L_x_98:
[----:B-----5:R-:W-:Y:S01]  /*47e0*/  LOP3.LUT R27, R27, 0xff, RZ, 0xc0, !PT ;  /* 0x000000ff1b1b7812 */ /* 0x020fe200078ec0ff */
[----:B------:R-:W-:Y:S01]  /*47f0*/  BSSY B1, `(.L_x_100) ;  /* 0x000000c000017945 */ /* 0x000fe20003800000 */
[----:B------:R-:W-:Y:S02]  /*4800*/  ISETP.GE.AND P1, PT, R26, 0x3a, PT ;  /* 0x0000003a1a00780c */ /* 0x000fe40003f26270 */
[----:B------:R-:W-:Y:S02]  /*4810*/  F2FP.F16.E5M2.UNPACK_B R27, R27 ;  /* 0x0000001bff1b723e */ /* 0x000fe400020004ff */
[----:B------:R-:W-:Y:S02]  /*4820*/  ISETP.LT.OR P3, PT, R6, 0x1, !P1 ;  /* 0x000000010600780c */ /* 0x000fe40004f61670 */
[----:B------:R-:W-:Y:S01]  /*4830*/  PRMT R26, RZ, 0x7610, R26 ;  /* 0x00007610ff1a7816 */ /* 0x000fe2000000001a */
[----:B------:R-:W-:-:S05]  /*4840*/  HADD2.F32 R28, -RZ, R27.H0_H0 ;  /* 0x2000001bff1c7230 */ /* 0x000fca0000004100 */
[----:B------:R-:W-:-:S04]  /*4850*/  FMUL R28, R28, R15 ;  /* 0x0000000f1c1c7220 */ /* 0x000fc80000400000 */
[----:B------:R-:W-:-:S05]  /*4860*/  FFMA R28, R57, R14, R28 ;  /* 0x0000000e391c7223 */ /* 0x000fca000000001c */
[----:B------:R-:W-:-:S05]  /*4870*/  F2FP.SATFINITE.E5M2.F32.PACK_AB_MERGE_C R27, RZ, R28, RZ ;  /* 0x0000001cff1b723e */ /* 0x000fca00048060ff */
[----:B------:R0:W-:Y:S01]  /*4880*/  @!P2 STG.E.U8 desc[UR20][R16.64+0x38], R27 ;  /* 0x0000381b1000a986 */ /* 0x0001e2000c101114 */
[----:B------:R-:W-:Y:S05]  /*4890*/  @P3 BRA `(.L_x_101) ;  /* 0x0000000000043947 */ /* 0x000fea0003800000 */
[----:B------:R0:W5:Y:S02]  /*48a0*/  LDG.E.U8 R26, desc[UR20][R4.64+0x39] ;  /* 0x00003914041a7981 */ /* 0x000164000c1e1100 */
.L_x_101:
[----:B------:R-:W-:Y:S05]  /*48b0*/  BSYNC B1 ;  /* 0x0000000000017941 */ /* 0x000fea0003800000 */
.L_x_100:
[----:B-----5:R-:W-:Y:S01]  /*48c0*/  LOP3.LUT R26, R26, 0xff, RZ, 0xc0, !PT ;  /* 0x000000ff1a1a7812 */ /* 0x020fe200078ec0ff */
[----:B------:R-:W-:Y:S01]  /*48d0*/  BSSY B1, `(.L_x_102) ;  /* 0x000000b000017945 */ /* 0x000fe20003800000 */
[----:B------:R-:W-:Y:S02]  /*48e0*/  ISETP.LT.OR P0, PT, R6, 0x9, !P0 ;  /* 0x000000090600780c */ /* 0x000fe40004701670 */
[----:B------:R-:W-:Y:S02]  /*48f0*/  F2FP.F16.E5M2.UNPACK_B R26, R26 ;  /* 0x0000001aff1a723e */ /* 0x000fe400020004ff */
[----:B0-2---:R-:W-:-:S03]  /*4900*/  PRMT R4, RZ, 0x7610, R4 ;  /* 0x00007610ff047816 */ /* 0x005fc60000000004 */
[----:B------:R-:W-:-:S05]  /*4910*/  HADD2.F32 R26, -RZ, R26.H0_H0 ;  /* 0x2000001aff1a7230 */ /* 0x000fca0000004100 */
[----:B------:R-:W-:-:S04]  /*4920*/  FMUL R5, R26, R15 ;  /* 0x0000000f1a057220 */ /* 0x000fc80000400000 */
[----:B------:R-:W-:-:S05]  /*4930*/  FFMA R5, R56, R14, R5 ;  /* 0x0000000e38057223 */ /* 0x000fca0000000005 */
[----:B------:R-:W-:-:S05]  /*4940*/  F2FP.SATFINITE.E5M2.F32.PACK_AB_MERGE_C R5, RZ, R5, RZ ;  /* 0x00000005ff05723e */ /* 0x000fca00048060ff */
[----:B------:R0:W-:Y:S01]  /*4950*/  @!P3 STG.E.U8 desc[UR20][R16.64+0x39], R5 ;  /* 0x000039051000b986 */ /* 0x0001e2000c101114 */
[----:B------:R-:W-:Y:S05]  /*4960*/  @P0 BRA `(.L_x_103) ;  /* 0x0000000000040947 */ /* 0x000fea0003800000 */
[----:B------:R2:W5:Y:S02]  /*4970*/  LDG.E.U8 R4, desc[UR20][R24.64+0x38] ;  /* 0x0000381418047981 */ /* 0x000564000c1e1100 */
.L_x_103:
[----:B------:R-:W-:Y:S05]  /*4980*/  BSYNC B1 ;  /* 0x0000000000017941 */ /* 0x000fea0003800000 */
.L_x_102:
[----:B-----5:R-:W-:Y:S01]  /*4990*/  LOP3.LUT R4, R4, 0xff, RZ, 0xc0, !PT ;  /* 0x000000ff04047812 */ /* 0x020fe200078ec0ff */
[----:B------:R-:W-:Y:S01]  /*49a0*/  BSSY B1, `(.L_x_104) ;  /* 0x000000b000017945 */ /* 0x000fe20003800000 */
[----:B------:R-:W-:Y:S02]  /*49b0*/  ISETP.LT.OR P1, PT, R6, 0x9, !P1 ;  /* 0x000000090600780c */ /* 0x000fe40004f21670 */
[----:B------:R-:W-:-:S05]  /*49c0*/  F2FP.F16.E5M2.UNPACK_B R4, R4 ;  /* 0x00000004ff04723e */ /* 0x000fca00020004ff */
[----:B------:R-:W-:-:S05]  /*49d0*/  HADD2.F32 R4, -RZ, R4.H0_H0 ;  /* 0x20000004ff047230 */ /* 0x000fca0000004100 */
[----:B------:R-:W-:-:S04]  /*49e0*/  FMUL R4, R4, R15 ;  /* 0x0000000f04047220 */ /* 0x000fc80000400000 */
[----:B------:R-:W-:-:S05]  /*49f0*/  FFMA R4, R23, R14, R4 ;  /* 0x0000000e17047223 */ /* 0x000fca0000000004 */
[----:B0-----:R-:W-:Y:S02]  /*4a00*/  F2FP.SATFINITE.E5M2.F32.PACK_AB_MERGE_C R5, RZ, R4, RZ ;  /* 0x00000004ff05723e */ /* 0x001fe400048060ff */
[----:B------:R-:W-:-:S03]  /*4a10*/  PRMT R4, RZ, 0x7610, R4 ;  /* 0x00007610ff047816 */ /* 0x000fc60000000004 */
[----:B------:R0:W-:Y:S01]  /*4a20*/  @!P0 STG.E.U8 desc[UR20][R18.64+0x38], R5 ;  /* 0x0000380512008986 */ /* 0x0001e2000c101114 */
[----:B------:R-:W-:Y:S05]  /*4a30*/  @P1 BRA `(.L_x_105) ;  /* 0x0000000000041947 */ /* 0x000fea0003800000 */
[----:B------:R0:W5:Y:S02]  /*4a40*/  LDG.E.U8 R4, desc[UR20][R24.64+0x39] ;  /* 0x0000391418047981 */ /* 0x000164000c1e1100 */
.L_x_105:
[----:B------:R-:W-:Y:S05]  /*4a50*/  BSYNC B1 ;  /* 0x0000000000017941 */ /* 0x000fea0003800000 */
.L_x_104:
[----:B------:R-:W-:Y:S05]  /*4a60*/  @P1 BRA `(.L_x_106) ;  /* 0x0000000800601947 */ /* 0x000fea0003800000 */
[----:B-----5:R-:W-:-:S04]  /*4a70*/  LOP3.LUT R4, R4, 0xff, RZ, 0xc0, !PT ;  /* 0x000000ff04047812 */ /* 0x020fc800078ec0ff */
[----:B------:R-:W-:-:S05]  /*4a80*/  F2FP.F16.E5M2.UNPACK_B R4, R4 ;  /* 0x00000004ff04723e */ /* 0x000fca00020004ff */
[----:B------:R-:W-:-:S05]  /*4a90*/  HADD2.F32 R4, -RZ, R4.H0_H0 ;  /* 0x20000004ff047230 */ /* 0x000fca0000004100 */
[----:B0-----:R-:W-:-:S04]  /*4aa0*/  FMUL R5, R4, R15 ;  /* 0x0000000f04057220 */ /* 0x001fc80000400000 */
[----:B------:R-:W-:-:S05]  /*4ab0*/  FFMA R5, R22, R14, R5 ;  /* 0x0000000e16057223 */ /* 0x000fca0000000005 */
[----:B------:R-:W-:-:S05]  /*4ac0*/  F2FP.SATFINITE.E5M2.F32.PACK_AB_MERGE_C R5, RZ, R5, RZ ;  /* 0x00000005ff05723e */ /* 0x000fca00048060ff */
[----:B------:R0:W-:Y:S01]  /*4ad0*/  STG.E.U8 desc[UR20][R18.64+0x39], R5 ;  /* 0x0000390512007986 */ /* 0x0001e2000c101114 */
[----:B------:R-:W-:Y:S05]  /*4ae0*/  BRA `(.L_x_106) ;  /* 0x0000000800407947 */ /* 0x000fea0003800000 */
.L_x_41:
[C---:B------:R-:W-:Y:S01]  /*4af0*/  ISETP.GE.AND P3, PT, R26.reuse, 0x1, PT ;  /* 0x000000011a00780c */ /* 0x040fe20003f66270 */
[-C--:B--2---:R-:W-:Y:S01]  /*4b00*/  FMUL R85, R85, R14.reuse ;  /* 0x0000000e55557220 */ /* 0x084fe20000400000 */
[----:B------:R-:W-:Y:S01]  /*4b10*/  ISETP.GE.AND P0, PT, R26, 0x2, PT ;  /* 0x000000021a00780c */ /* 0x000fe20003f06270 */
[-C--:B------:R-:W-:Y:S01]  /*4b20*/  FMUL R84, R84, R14.reuse ;  /* 0x0000000e54547220 */ /* 0x080fe20000400000 */
[C---:B------:R-:W-:Y:S01]  /*4b30*/  ISETP.LT.OR P1, PT, R6.reuse, 0x1, !P3 ;  /* 0x000000010600780c */ /* 0x040fe20005f21670 */
[-C--:B------:R-:W-:Y:S01]  /*4b40*/  FMUL R83, R83, R14.reuse ;  /* 0x0000000e53537220 */ /* 0x080fe20000400000 */
[----:B------:R-:W-:Y:S01]  /*4b50*/  ISETP.LT.OR P2, PT, R6, 0x1, !P0 ;  /* 0x000000010600780c */ /* 0x000fe20004741670 */
[-C--:B------:R-:W-:Y:S01]  /*4b60*/  FMUL R82, R82, R14.reuse ;  /* 0x0000000e52527220 */ /* 0x080fe20000400000 */
[----:B------:R-:W-:Y:S01]  /*4b70*/  ISETP.LT.OR P3, PT, R6, 0x9, !P3 ;  /* 0x000000090600780c */ /* 0x000fe20005f61670 */
[-C--:B------:R-:W-:Y:S01]  /*4b80*/  FMUL R81, R81, R14.reuse ;  /* 0x0000000e51517220 */ /* 0x080fe20000400000 */
[----:B------:R-:W-:Y:S01]  /*4b90*/  F2FP.SATFINITE.E5M2.F32.PACK_AB_MERGE_C R85, RZ, R85, RZ ;  /* 0x00000055ff55723e */ /* 0x000fe200048060ff */
[----:B------:R-:W-:Y:S01]  /*4ba0*/  FMUL R80, R80, R14 ;  /* 0x0000000e50507220 */ /* 0x000fe20000400000 */
[----:B------:R-:W-:Y:S01]  /*4bb0*/  F2FP.SATFINITE.E5M2.F32.PACK_AB_MERGE_C R5, RZ, R84, RZ ;  /* 0x00000054ff05723e */ /* 0x000fe200048060ff */
[-C--:B------:R-:W-:Y:S01]  /*4bc0*/  FMUL R79, R79, R14.reuse ;  /* 0x0000000e4f4f7220 */ /* 0x080fe20000400000 */
[----:B------:R-:W-:Y:S01]  /*4bd0*/  F2FP.SATFINITE.E5M2.F32.PACK_AB_MERGE_C R83, RZ, R83, RZ ;  /* 0x00000053ff53723e */ /* 0x000fe200048060ff */
[-C--:B------:R-:W-:Y:S01]  /*4be0*/  FMUL R78, R78, R14.reuse ;  /* 0x0000000e4e4e7220 */ /* 0x080fe20000400000 */
[----:B------:R-:W-:Y:S01]  /*4bf0*/  ISETP.LT.OR P0, PT, R6, 0x9, !P0 ;  /* 0x000000090600780c */ /* 0x000fe20004701670 */
[----:B------:R-:W-:Y:S01]  /*4c00*/  @!P1 STG.E.U8 desc[UR20][R16.64], R85 ;  /* 0x0000005510009986 */ /* 0x000fe2000c101114 */
[C---:B------:R-:W-:Y:S01]  /*4c10*/  ISETP.GE.AND P1, PT, R26.reuse, 0x9, PT ;  /* 0x000000091a00780c */ /* 0x040fe20003f26270 */
[-C--:B------:R-:W-:Y:S01]  /*4c20*/  FMUL R77, R77, R14.reuse ;  /* 0x0000000e4d4d7220 */ /* 0x080fe20000400000 */
[----:B------:R-:W-:Y:S01]  /*4c30*/  F2FP.SATFINITE.E5M2.F32.PACK_AB_MERGE_C R81, RZ, R81, RZ ;  /* 0x00000051ff51723e */ /* 0x000fe200048060ff */
[----:B------:R0:W-:Y:S01]  /*4c40*/  @!P2 STG.E.U8 desc[UR20][R16.64+0x1], R5 ;  /* 0x000001051000a986 */ /* 0x0001e2000c101114 */
[----:B------:R-:W-:Y:S01]  /*4c50*/  ISETP.GE.AND P2, PT, R26, 0xa, PT ;  /* 0x0000000a1a00780c */ /* 0x000fe20003f46270 */
[----:B------:R-:W-:Y:S01]  /*4c60*/  FMUL R76, R76, R14 ;  /* 0x0000000e4c4c7220 */ /* 0x000fe20000400000 */
[----:B------:R-:W-:Y:S01]  /*4c70*/  F2FP.SATFINITE.E5M2.F32.PACK_AB_MERGE_C R25, RZ, R80, RZ ;  /* 0x00000050ff19723e */ /* 0x000fe200048060ff */
[----:B------:R-:W-:Y:S01]  /*4c80*/  @!P3 STG.E.U8 desc[UR20][R18.64], R83 ;  /* 0x000000531200b986 */ /* 0x000fe2000c101114 */
[----:B------:R-:W-:Y:S01]  /*4c90*/  ISETP.LT.OR P3, PT, R6, 0x1, !P1 ;  /* 0x000000010600780c */ /* 0x000fe20004f61670 */
[-C--:B------:R-:W-:Y:S01]  /*4ca0*/  FMUL R74, R74, R14.reuse ;  /* 0x0000000e4a4a7220 */ /* 0x080fe20000400000 */
[C---:B------:R-:W-:Y:S01]  /*4cb0*/  ISETP.LT.OR P5, PT, R6.reuse, 0x1, !P2 ;  /* 0x000000010600780c */ /* 0x040fe200057a1670 */
[-C--:B------:R-:W-:Y:S01]  /*4cc0*/  FMUL R75, R75, R14.reuse ;  /* 0x0000000e4b4b7220 */ /* 0x080fe20000400000 */
[----:B------:R-:W-:Y:S01]  /*4cd0*/  ISETP.LT.OR P1, PT, R6, 0x9, !P1 ;  /* 0x000000090600780c */ /* 0x000fe20004f21670 */
[-C--:B------:R-:W-:Y:S01]  /*4ce0*/  FMUL R73, R73, R14.reuse ;  /* 0x0000000e49497220 */ /* 0x080fe20000400000 */
[----:B------:R-:W-:Y:S01]  /*4cf0*/  F2FP.SATFINITE.E5M2.F32.PACK_AB_MERGE_C R79, RZ, R79, RZ ;  /* 0x0000004fff4f723e */ /* 0x000fe200048060ff */
[----:B------:R-:W-:Y:S01]  /*4d00*/  FMUL R72, R72, R14 ;  /* 0x0000000e48487220 */ /* 0x000fe20000400000 */
[----:B0-----:R-:W-:Y:S01]  /*4d10*/  F2FP.SATFINITE.E5M2.F32.PACK_AB_MERGE_C R5, RZ, R82, RZ ;  /* 0x00000052ff05723e */ /* 0x001fe200048060ff */
[-C--:B------:R-:W-:Y:S01]  /*4d20*/  FMUL R70, R70, R14.reuse ;  /* 0x0000000e46467220 */ /* 0x080fe20000400000 */
[----:B------:R-:W-:Y:S01]  /*4d30*/  ISETP.LT.OR P2, PT, R6, 0x9, !P2 ;  /* 0x000000090600780c */ /* 0x000fe20005741670 */
[----:B------:R-:W-:Y:S01]  /*4d40*/  FMUL R71, R71, R14 ;  /* 0x0000000e47477220 */ /* 0x000fe20000400000 */
[----:B------:R-:W-:Y:S01]  /*4d50*/  F2FP.SATFINITE.E5M2.F32.PACK_AB_MERGE_C R27, RZ, R78, RZ ;  /* 0x0000004eff1b723e */ /* 0x000fe200048060ff */
[----:B------:R0:W-:Y:S01]  /*4d60*/  @!P0 STG.E.U8 desc[UR20][R18.64+0x1], R5 ;  /* 0x0000010512008986 */ /* 0x0001e2000c101114 */
[C---:B------:R-:W-:Y:S01]  /*4d70*/  ISETP.GE.AND P0, PT, R26.reuse, 0x11, PT ;  /* 0x000000111a00780c */ /* 0x040fe20003f06270 */
[-C--:B------:R-:W-:Y:S01]  /*4d80*/  FMUL R69, R69, R14.reuse ;  /* 0x0000000e45457220 */ /* 0x080fe20000400000 */
[----:B------:R-:W-:Y:S01]  /*4d90*/  F2FP.SATFINITE.E5M2.F32.PACK_AB_MERGE_C R77, RZ, R77, RZ ;  /* 0x0000004dff4d723e */ /* 0x000fe200048060ff */
[----:B------:R-:W-:Y:S01]  /*4da0*/  @!P3 STG.E.U8 desc[UR20][R16.64+0x8], R81 ;  /* 0x000008511000b986 */ /* 0x000fe2000c101114 */
[----:B------:R-:W-:Y:S01]  /*4db0*/  ISETP.GE.AND P3, PT, R26, 0x12, PT ;  /* 0x000000121a00780c */ /* 0x000fe20003f66270 */
[-C--:B------:R-:W-:Y:S01]  /*4dc0*/  FMUL R68, R68, R14.reuse ;  /* 0x0000000e44447220 */ /* 0x080fe20000400000 */
[----:B------:R-:W-:Y:S01]  /*4dd0*/  F2FP.SATFINITE.E5M2.F32.PACK_AB_MERGE_C R75, RZ, R75, RZ ;  /* 0x0000004bff4b723e */ /* 0x000fe200048060ff */
[----:B------:R1:W-:Y:S01]  /*4de0*/  @!P5 STG.E.U8 desc[UR20][R16.64+0x9], R25 ;  /* 0x000009191000d986 */ /* 0x0003e2000c101114 */
[C---:B------:R-:W-:Y:S01]  /*4df0*/  ISETP.LT.OR P5, PT, R6.reuse, 0x1, !P3 ;  /* 0x000000010600780c */ /* 0x040fe20005fa1670 */
[-C--:B------:R-:W-:Y:S01]  /*4e00*/  FMUL R67, R67, R14.reuse ;  /* 0x0000000e43437220 */ /* 0x080fe20000400000 */
[C---:B------:R-:W-:Y:S01]  /*4e10*/  ISETP.LT.OR P3, PT, R6.reuse, 0x9, !P3 ;  /* 0x000000090600780c */ /* 0x040fe20005f61670 */
[----:B------:R-:W-:Y:S01]  /*4e20*/  @!P1 STG.E.U8 desc[UR20][R18.64+0x8], R79 ;  /* 0x0000084f12009986 */ /* 0x000fe2000c101114 */
[----:B------:R-:W-:Y:S01]  /*4e30*/  ISETP.LT.OR P1, PT, R6, 0x1, !P0 ;  /* 0x000000010600780c */ /* 0x000fe20004721670 */
[----:B------:R-:W-:Y:S01]  /*4e40*/  FMUL R66, R66, R14 ;  /* 0x0000000e42427220 */ /* 0x000fe20000400000 */
[----:B0-----:R-:W-:Y:S01]  /*4e50*/  F2FP.SATFINITE.E5M2.F32.PACK_AB_MERGE_C R5, RZ, R76, RZ ;  /* 0x0000004cff05723e */ /* 0x001fe200048060ff */
[----:B------:R-:W-:Y:S01]  /*4e60*/  @!P2 STG.E.U8 desc[UR20][R18.64+0x9], R27 ;  /* 0x0000091b1200a986 */ /* 0x000fe2000c101114 */
[----:B------:R-:W-:Y:S01]  /*4e70*/  ISETP.GE.AND P2, PT, R26, 0x19, PT ;  /* 0x000000191a00780c */ /* 0x000fe20003f46270 */
[-C--:B------:R-:W-:Y:S01]  /*4e80*/  FMUL R65, R65, R14.reuse ;  /* 0x0000000e41417220 */ /* 0x080fe20000400000 */
[----:B------:R-:W-:Y:S01]  /*4e90*/  ISETP.LT.OR P0, PT, R6, 0x9, !P0 ;  /* 0x000000090600780c */ /* 0x000fe20004701670 */
[----:B------:R-:W-:Y:S01]  /*4ea0*/  FMUL R64, R64, R14 ;  /* 0x0000000e40407220 */ /* 0x000fe20000400000 */
[----:B------:R-:W-:Y:S01]  /*4eb0*/  ISETP.LT.OR P6, PT, R6, 0x1, !P2 ;  /* 0x000000010600780c */ /* 0x000fe200057c1670 */
[----:B------:R0:W-:Y:S01]  /*4ec0*/  @!P5 STG.E.U8 desc[UR20][R16.64+0x11], R5 ;  /* 0x000011051000d986 */ /* 0x0001e2000c101114 */
[----:B-1----:R-:W-:Y:S01]  /*4ed0*/  F2FP.SATFINITE.E5M2.F32.PACK_AB_MERGE_C R25, RZ, R74, RZ ;  /* 0x0000004aff19723e */ /* 0x002fe200048060ff */
[-C--:B------:R-:W-:Y:S01]  /*4ee0*/  FMUL R62, R62, R14.reuse ;  /* 0x0000000e3e3e7220 */ /* 0x080fe20000400000 */
[----:B------:R-:W-:Y:S01]  /*4ef0*/  F2FP.SATFINITE.E5M2.F32.PACK_AB_MERGE_C R73, RZ, R73, RZ ;  /* 0x00000049ff49723e */ /* 0x000fe200048060ff */
[----:B------:R-:W-:Y:S01]  /*4f00*/  @!P1 STG.E.U8 desc[UR20][R16.64+0x10], R77 ;  /* 0x0000104d10009986 */ /* 0x000fe2000c101114 */
[----:B------:R-:W-:Y:S01]  /*4f10*/  ISETP.GE.AND P1, PT, R26, 0x1a, PT ;  /* 0x0000001a1a00780c */ /* 0x000fe20003f26270 */
[-C--:B------:R-:W-:Y:S01]  /*4f20*/  FMUL R63, R63, R14.reuse ;  /* 0x0000000e3f3f7220 */ /* 0x080fe20000400000 */
[C---:B------:R-:W-:Y:S01]  /*4f30*/  ISETP.LT.OR P2, PT, R6.reuse, 0x9, !P2 ;  /* 0x000000090600780c */ /* 0x040fe20005741670 */
[----:B------:R1:W-:Y:S01]  /*4f40*/  @!P3 STG.E.U8 desc[UR20][R18.64+0x11], R25 ;  /* 0x000011191200b986 */ /* 0x0003e2000c101114 */
[C---:B------:R-:W-:Y:S01]  /*4f50*/  ISETP.LT.OR P5, PT, R6.reuse, 0x1, !P1 ;  /* 0x000000010600780c */ /* 0x040fe20004fa1670 */
[----:B------:R-:W-:Y:S01]  /*4f60*/  FMUL R61, R61, R14 ;  /* 0x0000000e3d3d7220 */ /* 0x000fe20000400000 */
[----:B------:R-:W-:Y:S01]  /*4f70*/  ISETP.LT.OR P3, PT, R6, 0x9, !P1 ;  /* 0x000000090600780c */ /* 0x000fe20004f61670 */
[----:B------:R-:W-:Y:S01]  /*4f80*/  @!P0 STG.E.U8 desc[UR20][R18.64+0x10], R75 ;  /* 0x0000104b12008986 */ /* 0x000fe2000c101114 */
[----:B0-----:R-:W-:Y:S01]  /*4f90*/  F2FP.SATFINITE.E5M2.F32.PACK_AB_MERGE_C R5, RZ, R72, RZ ;  /* 0x00000048ff05723e */ /* 0x001fe200048060ff */
[-C--:B------:R-:W-:Y:S01]  /*4fa0*/  FMUL R60, R60, R14.reuse ;  /* 0x0000000e3c3c7220 */ /* 0x080fe20000400000 */
[C---:B------:R-:W-:Y:S01]  /*4fb0*/  ISETP.GE.AND P0, PT, R26.reuse, 0x21, PT ;  /* 0x000000211a00780c */ /* 0x040fe20003f06270 */
[----:B------:R-:W-:Y:S01]  /*4fc0*/  @!P6 STG.E.U8 desc[UR20][R16.64+0x18], R73 ;  /* 0x000018491000e986 */ /* 0x000fe2000c101114 */
[----:B------:R-:W-:Y:S01]  /*4fd0*/  ISETP.GE.AND P1, PT, R26, 0x22, PT ;  /* 0x000000221a00780c */ /* 0x000fe20003f26270 */
[-C--:B------:R-:W-:Y:S01]  /*4fe0*/  FMUL R59, R59, R14.reuse ;  /* 0x0000000e3b3b7220 */ /* 0x080fe20000400000 */
[----:B------:R-:W-:Y:S01]  /*4ff0*/  ISETP.LT.OR P6, PT, R6, 0x1, !P0 ;  /* 0x000000010600780c */ /* 0x000fe200047c1670 */
[----:B------:R-:W-:Y:S01]  /*5000*/  FMUL R58, R58, R14 ;  /* 0x0000000e3a3a7220 */ /* 0x000fe20000400000 */
[----:B-1----:R-:W-:Y:S01]  /*5010*/  F2FP.SATFINITE.E5M2.F32.PACK_AB_MERGE_C R25, RZ, R70, RZ ;  /* 0x00000046ff19723e */ /* 0x002fe200048060ff */
[----:B------:R0:W-:Y:S01]  /*5020*/  @!P5 STG.E.U8 desc[UR20][R16.64+0x19], R5 ;  /* 0x000019051000d986 */ /* 0x0001e2000c101114 */
[----:B------:R-:W-:Y:S01]  /*5030*/  ISETP.LT.OR P5, PT, R6, 0x1, !P1 ;  /* 0x000000010600780c */ /* 0x000fe20004fa1670 */
[-C--:B------:R-:W-:Y:S01]  /*5040*/  FMUL R57, R57, R14.reuse ;  /* 0x0000000e39397220 */ /* 0x080fe20000400000 */
[----:B------:R-:W-:Y:S01]  /*5050*/  F2FP.SATFINITE.E5M2.F32.PACK_AB_MERGE_C R71, RZ, R71, RZ ;  /* 0x00000047ff47723e */ /* 0x000fe200048060ff */
[----:B------:R1:W-:Y:S01]  /*5060*/  @!P3 STG.E.U8 desc[UR20][R18.64+0x19], R25 ;  /* 0x000019191200b986 */ /* 0x0003e2000c101114 */
[----:B------:R-:W-:Y:S01]  /*5070*/  F2FP.SATFINITE.E5M2.F32.PACK_AB_MERGE_C R69, RZ, R69, RZ ;  /* 0x00000045ff45723e */ /* 0x000fe200048060ff */
[----:B------:R-:W-:Y:S01]  /*5080*/  FMUL R56, R56, R14 ;  /* 0x0000000e38387220 */ /* 0x000fe20000400000 */
[----:B------:R-:W-:Y:S01]  /*5090*/  F2FP.SATFINITE.E5M2.F32.PACK_AB_MERGE_C R27, RZ, R68, RZ ;  /* 0x00000044ff1b723e */ /* 0x000fe200048060ff */
[----:B------:R-:W-:Y:S01]  /*50a0*/  @!P2 STG.E.U8 desc[UR20][R18.64+0x18], R71 ;  /* 0x000018471200a986 */ /* 0x000fe2000c101114 */
[----:B------:R-:W-:Y:S01]  /*50b0*/  ISETP.LT.OR P3, PT, R6, 0x9, !P1 ;  /* 0x000000090600780c */ /* 0x000fe20004f61670 */
[-C--:B------:R-:W-:Y:S01]  /*50c0*/  FMUL R23, R23, R14.reuse ;  /* 0x0000000e17177220 */ /* 0x080fe20000400000 */
[----:B------:R-:W-:Y:S01]  /*50d0*/  ISETP.GE.AND P2, PT, R26, 0x29, PT ;  /* 0x000000291a00780c */ /* 0x000fe20003f46270 */
[----:B------:R-:W-:Y:S01]  /*50e0*/  @!P6 STG.E.U8 desc[UR20][R16.64+0x20], R69 ;  /* 0x000020451000e986 */ /* 0x000fe2000c101114 */
[----:B------:R-:W-:Y:S01]  /*50f0*/  ISETP.LT.OR P0, PT, R6, 0x9, !P0 ;  /* 0x000000090600780c */ /* 0x000fe20004701670 */
[----:B------:R-:W-:Y:S01]  /*5100*/  FMUL R22, R22, R14 ;  /* 0x0000000e16167220 */ /* 0x000fe20000400000 */
[----:B------:R-:W-:Y:S01]  /*5110*/  ISETP.GE.AND P1, PT, R26, 0x2a, PT ;  /* 0x0000002a1a00780c */ /* 0x000fe20003f26270 */
[----:B------:R-:W-:Y:S01]  /*5120*/  @!P5 STG.E.U8 desc[UR20][R16.64+0x21], R27 ;  /* 0x0000211b1000d986 */ /* 0x000fe2000c101114 */
[----:B------:R-:W-:-:S02]  /*5130*/  ISETP.LT.OR P6, PT, R6, 0x1, !P2 ;  /* 0x000000010600780c */ /* 0x000fc400057c1670 */
[C---:B------:R-:W-:Y:S02]  /*5140*/  ISETP.LT.OR P5, PT, R6.reuse, 0x1, !P1 ;  /* 0x000000010600780c */ /* 0x040fe40004fa1670 */
[----:B------:R-:W-:Y:S02]  /*5150*/  F2FP.SATFINITE.E5M2.F32.PACK_AB_MERGE_C R67, RZ, R67, RZ ;  /* 0x00000043ff43723e */ /* 0x000fe400048060ff */
[----:B0-----:R-:W-:Y:S02]  /*5160*/  F2FP.SATFINITE.E5M2.F32.PACK_AB_MERGE_C R5, RZ, R66, RZ ;  /* 0x00000042ff05723e */ /* 0x001fe400048060ff */
[----:B------:R-:W-:Y:S01]  /*5170*/  F2FP.SATFINITE.E5M2.F32.PACK_AB_MERGE_C R65, RZ, R65, RZ ;  /* 0x00000041ff41723e */ /* 0x000fe200048060ff */
[----:B------:R-:W-:Y:S01]  /*5180*/  @!P0 STG.E.U8 desc[UR20][R18.64+0x20], R67 ;  /* 0x0000204312008986 */ /* 0x000fe2000c101114 */
[----:B-1----:R-:W-:Y:S02]  /*5190*/  F2FP.SATFINITE.E5M2.F32.PACK_AB_MERGE_C R25, RZ, R64, RZ ;  /* 0x00000040ff19723e */ /* 0x002fe400048060ff */
[C---:B------:R-:W-:Y:S01]  /*51a0*/  ISETP.LT.OR P1, PT, R6.reuse, 0x9, !P1 ;  /* 0x000000090600780c */ /* 0x040fe20004f21670 */
[----:B------:R0:W-:Y:S01]  /*51b0*/  @!P3 STG.E.U8 desc[UR20][R18.64+0x21], R5 ;  /* 0x000021051200b986 */ /* 0x0001e2000c101114 */
[----:B------:R-:W-:-:S02]  /*51c0*/  ISETP.LT.OR P2, PT, R6, 0x9, !P2 ;  /* 0x000000090600780c */ /* 0x000fc40005741670 */
[C---:B------:R-:W-:Y:S01]  /*51d0*/  ISETP.GE.AND P3, PT, R26.reuse, 0x31, PT ;  /* 0x000000311a00780c */ /* 0x040fe20003f66270 */
[----:B------:R-:W-:Y:S01]  /*51e0*/  @!P6 STG.E.U8 desc[UR20][R16.64+0x28], R65 ;  /* 0x000028411000e986 */ /* 0x000fe2000c101114 */
[----:B------:R-:W-:Y:S02]  /*51f0*/  ISETP.GE.AND P0, PT, R26, 0x32, PT ;  /* 0x000000321a00780c */ /* 0x000fe40003f06270 */
[----:B------:R-:W-:Y:S01]  /*5200*/  F2FP.SATFINITE.E5M2.F32.PACK_AB_MERGE_C R63, RZ, R63, RZ ;  /* 0x0000003fff3f723e */ /* 0x000fe200048060ff */
[----:B------:R1:W-:Y:S01]  /*5210*/  @!P5 STG.E.U8 desc[UR20][R16.64+0x29], R25 ;  /* 0x000029191000d986 */ /* 0x0003e2000c101114 */
[C---:B------:R-:W-:Y:S02]  /*5220*/  ISETP.LT.OR P5, PT, R6.reuse, 0x1, !P3 ;  /* 0x000000010600780c */ /* 0x040fe40005fa1670 */
[----:B------:R-:W-:Y:S02]  /*5230*/  ISETP.LT.OR P6, PT, R6, 0x1, !P0 ;  /* 0x000000010600780c */ /* 0x000fe400047c1670 */
[----:B0-----:R-:W-:Y:S01]  /*5240*/  F2FP.SATFINITE.E5M2.F32.PACK_AB_MERGE_C R5, RZ, R62, RZ ;  /* 0x0000003eff05723e */ /* 0x001fe200048060ff */
[----:B------:R-:W-:Y:S01]  /*5250*/  @!P2 STG.E.U8 desc[UR20][R18.64+0x28], R63 ;  /* 0x0000283f1200a986 */ /* 0x000fe2000c101114 */
[----:B------:R-:W-:-:S02]  /*5260*/  F2FP.SATFINITE.E5M2.F32.PACK_AB_MERGE_C R61, RZ, R61, RZ ;  /* 0x0000003dff3d723e */ /* 0x000fc400048060ff */
[----:B------:R-:W-:Y:S01]  /*5270*/  ISETP.GE.AND P2, PT, R26, 0x3a, PT ;  /* 0x0000003a1a00780c */ /* 0x000fe20003f46270 */
[----:B------:R0:W-:Y:S01]  /*5280*/  @!P1 STG.E.U8 desc[UR20][R18.64+0x29], R5 ;  /* 0x0000290512009986 */ /* 0x0001e2000c101114 */
[----:B------:R-:W-:Y:S02]  /*5290*/  ISETP.LT.OR P1, PT, R6, 0x9, !P3 ;  /* 0x000000090600780c */ /* 0x000fe40005f21670 */
[----:B-1----:R-:W-:Y:S01]  /*52a0*/  F2FP.SATFINITE.E5M2.F32.PACK_AB_MERGE_C R25, RZ, R60, RZ ;  /* 0x0000003cff19723e */ /* 0x002fe200048060ff */
[----:B------:R-:W-:Y:S01]  /*52b0*/  @!P5 STG.E.U8 desc[UR20][R16.64+0x30], R61 ;  /* 0x0000303d1000d986 */ /* 0x000fe2000c101114 */
[----:B------:R-:W-:Y:S02]  /*52c0*/  ISETP.GE.AND P3, PT, R26, 0x39, PT ;  /* 0x000000391a00780c */ /* 0x000fe40003f66270 */
[C---:B------:R-:W-:Y:S01]  /*52d0*/  ISETP.LT.OR P0, PT, R6.reuse, 0x9, !P0 ;  /* 0x000000090600780c */ /* 0x040fe20004701670 */
[----:B------:R1:W-:Y:S01]  /*52e0*/  @!P6 STG.E.U8 desc[UR20][R16.64+0x31], R25 ;  /* 0x000031191000e986 */ /* 0x0003e2000c101114 */
[----:B------:R-:W-:-:S02]  /*52f0*/  ISETP.LT.OR P5, PT, R6, 0x1, !P3 ;  /* 0x000000010600780c */ /* 0x000fc40005fa1670 */
[C---:B------:R-:W-:Y:S02]  /*5300*/  ISETP.LT.OR P6, PT, R6.reuse, 0x1, !P2 ;  /* 0x000000010600780c */ /* 0x040fe400057c1670 */
[C---:B------:R-:W-:Y:S02]  /*5310*/  ISETP.LT.OR P3, PT, R6.reuse, 0x9, !P3 ;  /* 0x000000090600780c */ /* 0x040fe40005f61670 */
[----:B------:R-:W-:Y:S02]  /*5320*/  ISETP.LT.OR P2, PT, R6, 0x9, !P2 ;  /* 0x000000090600780c */ /* 0x000fe40005741670 */
[----:B------:R-:W-:Y:S02]  /*5330*/  F2FP.SATFINITE.E5M2.F32.PACK_AB_MERGE_C R59, RZ, R59, RZ ;  /* 0x0000003bff3b723e */ /* 0x000fe400048060ff */
[----:B0-----:R-:W-:Y:S02]  /*5340*/  F2FP.SATFINITE.E5M2.F32.PACK_AB_MERGE_C R5, RZ, R58, RZ ;  /* 0x0000003aff05723e */ /* 0x001fe400048060ff */
[----:B------:R-:W-:Y:S01]  /*5350*/  F2FP.SATFINITE.E5M2.F32.PACK_AB_MERGE_C R57, RZ, R57, RZ ;  /* 0x00000039ff39723e */ /* 0x000fe200048060ff */
[----:B------:R0:W-:Y:S01]  /*5360*/  @!P1 STG.E.U8 desc[UR20][R18.64+0x30], R59 ;  /* 0x0000303b12009986 */ /* 0x0001e2000c101114 */
[----:B-1----:R-:W-:-:S02]  /*5370*/  F2FP.SATFINITE.E5M2.F32.PACK_AB_MERGE_C R25, RZ, R56, RZ ;  /* 0x00000038ff19723e */ /* 0x002fc400048060ff */
[----:B------:R-:W-:Y:S01]  /*5380*/  F2FP.SATFINITE.E5M2.F32.PACK_AB_MERGE_C R23, RZ, R23, RZ ;  /* 0x00000017ff17723e */ /* 0x000fe200048060ff */
[----:B------:R0:W-:Y:S01]  /*5390*/  @!P0 STG.E.U8 desc[UR20][R18.64+0x31], R5 ;  /* 0x0000310512008986 */ /* 0x0001e2000c101114 */
[----:B------:R-:W-:-:S03]  /*53a0*/  F2FP.SATFINITE.E5M2.F32.PACK_AB_MERGE_C R27, RZ, R22, RZ ;  /* 0x00000016ff1b723e */ /* 0x000fc600048060ff */
[----:B------:R0:W-:Y:S04]  /*53b0*/  @!P5 STG.E.U8 desc[UR20][R16.64+0x38], R57 ;  /* 0x000038391000d986 */ /* 0x0001e8000c101114 */
[----:B------:R0:W-:Y:S04]  /*53c0*/  @!P6 STG.E.U8 desc[UR20][R16.64+0x39], R25 ;  /* 0x000039191000e986 */ /* 0x0001e8000c101114 */
[----:B------:R0:W-:Y:S04]  /*53d0*/  @!P3 STG.E.U8 desc[UR20][R18.64+0x38], R23 ;  /* 0x000038171200b986 */ /* 0x0001e8000c101114 */
[----:B------:R0:W-:Y:S02]  /*53e0*/  @!P2 STG.E.U8 desc[UR20][R18.64+0x39], R27 ;  /* 0x0000391b1200a986 */ /* 0x0001e4000c101114 */
.L_x_106:
[----:B------:R-:W-:Y:S05]  /*53f0*/  BSYNC B0 ;  /* 0x0000000000007941 */ /* 0x000fea0003800000 */
.L_x_40:
[C---:B------:R-:W-:Y:S01]  /*5400*/  LEA R2, P0, R8.reuse, R2, 0x1 ;  /* 0x0000000208027211 */ /* 0x040fe200078008ff */
[----:B------:R-:W-:Y:S01]  /*5410*/  ULDC.64 UR6, c[0x0][0x650] ;  /* 0x0001940000067ab9 */ /* 0x000fe20000000a00 */
[----:B-----5:R-:W-:Y:S01]  /*5420*/  IMAD.U32 R4, RZ, RZ, UR16 ;  /* 0x00000010ff047e24 */ /* 0x020fe2000f8e00ff */
[----:B0-----:R-:W-:Y:S01]  /*5430*/  PRMT R16, RZ, 0x7610, R16 ;  /* 0x00007610ff107816 */ /* 0x001fe20000000010 */
[----:B------:R-:W-:Y:S01]  /*5440*/  IMAD.MOV.U32 R6, RZ, RZ, -0x1 ;  /* 0xffffffffff067424 */ /* 0x000fe200078e00ff */
[----:B------:R-:W-:Y:S01]  /*5450*/  LEA.HI.X R3, R8, R3, R0, 0x1, P0 ;  /* 0x0000000308037211 */ /* 0x000fe200000f0c00 */
[----:B------:R0:W-:Y:S01]  /*5460*/  SYNCS.ARRIVE.TRANS64.A1T0 RZ, [R4+UR23], RZ ;  /* 0x000000ff04ff79a7 */ /* 0x0001e20008100017 */
[----:B------:R-:W-:Y:S01]  /*5470*/  ISETP.GE.U32.AND P0, PT, R2, UR6, PT ;  /* 0x0000000602007c0c */ /* 0x000fe2000bf06070 */
[----:B------:R-:W-:-:S03]  /*5480*/  IMAD.MOV.U32 R5, RZ, RZ, -0x1 ;  /* 0xffffffffff057424 */ /* 0x000fc600078e00ff */
[----:B------:R-:W-:Y:S01]  /*5490*/  ISETP.GE.U32.AND.EX P0, PT, R3, UR7, PT, P0 ;  /* 0x0000000703007c0c */ /* 0x000fe2000bf06100 */
[----:B0-----:R-:W-:-:S12]  /*54a0*/  IMAD.MOV.U32 R4, RZ, RZ, -0x1 ;  /* 0xffffffffff047424 */ /* 0x001fd800078e00ff */
[----:B------:R-:W-:Y:S05]  /*54b0*/  @P0 BRA `(.L_x_107) ;  /* 0x0000000400600947 */ /* 0x000fea0003800000 */
[----:B------:R-:W0:Y:S01]  /*54c0*/  S2R R28, SR_CTAID.X ;  /* 0x00000000001c7919 */ /* 0x000e220000002500 */
[----:B------:R-:W5:Y:S01]  /*54d0*/  LDC.64 R22, c[0x0][0x628] ;  /* 0x00018a00ff167b82 */ /* 0x000f620000000a00 */
[----:B------:R-:W-:Y:S01]  /*54e0*/  ULDC UR6, c[0x0][0x150] ;  /* 0x0000540000067ab9 */ /* 0x000fe20000000800 */
[----:B-1----:R-:W-:Y:S01]  /*54f0*/  IMAD.MOV.U32 R18, RZ, RZ, R2 ;  /* 0x000000ffff127224 */ /* 0x002fe200078e0002 */
[----:B------:R-:W1:Y:S01]  /*5500*/  S2R R30, SR_CTAID.Y ;  /* 0x00000000001e7919 */ /* 0x000e620000002600 */
[----:B------:R-:W-:-:S04]  /*5510*/  IMAD.MOV.U32 R19, RZ, RZ, R3 ;  /* 0x000000ffff137224 */ /* 0x000fc800078e0003 */
[----:B------:R-:W1:Y:S08]  /*5520*/  LDC R31, c[0x0][0x144] ;  /* 0x00005100ff1f7b82 */ /* 0x000e700000000800 */
[----:B------:R-:W1:Y:S08]  /*5530*/  LDC R6, c[0x0][0x630] ;  /* 0x00018c00ff067b82 */ /* 0x000e700000000800 */
[----:B------:R-:W1:Y:S01]  /*5540*/  LDC.64 R26, c[0x0][0x620] ;  /* 0x00018800ff1a7b82 */ /* 0x000e620000000a00 */
[----:B-----5:R-:W-:-:S04]  /*5550*/  ISETP.NE.U32.AND P0, PT, R22, RZ, PT ;  /* 0x000000ff1600720c */ /* 0x020fc80003f05070 */
[----:B------:R-:W-:Y:S02]  /*5560*/  ISETP.NE.AND.EX P0, PT, R23, RZ, PT, P0 ;  /* 0x000000ff1700720c */ /* 0x000fe40003f05300 */
[----:B0-----:R-:W-:-:S05]  /*5570*/  I2FP.F32.U32 R4, R28 ;  /* 0x0000001c00047245 */ /* 0x001fca0000201000 */
[----:B------:R-:W-:-:S04]  /*5580*/  FMUL R4, R4, UR6 ;  /* 0x0000000604047c20 */ /* 0x000fc80008400000 */
[----:B------:R0:W0:Y:S02]  /*5590*/  F2I.U32.TRUNC.NTZ R29, R4 ;  /* 0x00000004001d7305 */ /* 0x000024000020f000 */
[----:B------:R-:W-:Y:S05]  /*55a0*/  @!P0 BRA `(.L_x_108) ;  /* 0x0000000000288947 */ /* 0x000fea0003800000 */
[----:B------:R-:W5:Y:S02]  /*55b0*/  LDC R5, c[0x0][0x634] ;  /* 0x00018d00ff057b82 */ /* 0x000f640000000800 */
[----:B-----5:R-:W-:-:S05]  /*55c0*/  IADD3 R19, P0, R2, R5, RZ ;  /* 0x0000000502137210 */ /* 0x020fca0007f1e0ff */
[----:B--234-:R-:W-:-:S04]  /*55d0*/  IMAD.X R25, RZ, RZ, R3, P0 ;  /* 0x000000ffff197224 */ /* 0x01cfc800000e0603 */
[----:B0-----:R-:W-:-:S04]  /*55e0*/  IMAD.WIDE.U32 R4, R25, R22, RZ ;  /* 0x0000001619047225 */ /* 0x001fc800078e00ff */
[----:B------:R-:W-:-:S04]  /*55f0*/  IMAD.WIDE.U32 R16, P0, R19, R23, R4 ;  /* 0x0000001713107225 */ /* 0x000fc80007800004 */
[----:B------:R-:W-:-:S04]  /*5600*/  IMAD.WIDE.U32 R4, R19, R22, RZ ;  /* 0x0000001613047225 */ /* 0x000fc800078e00ff */
[----:B------:R-:W-:Y:S01]  /*5610*/  IMAD.X R19, RZ, RZ, RZ, P0 ;  /* 0x000000ffff137224 */ /* 0x000fe200000e06ff */
[----:B------:R-:W-:Y:S01]  /*5620*/  IADD3 RZ, P0, R5, R16, RZ ;  /* 0x0000001005ff7210 */ /* 0x000fe20007f1e0ff */
[----:B------:R-:W-:-:S04]  /*5630*/  IMAD.MOV.U32 R18, RZ, RZ, R17 ;  /* 0x000000ffff127224 */ /* 0x000fc800078e0011 */
[----:B------:R-:W-:-:S08]  /*5640*/  IMAD.WIDE.U32.X R18, R25, R23, R18, P0 ;  /* 0x0000001719127225 */ /* 0x000fd000000e0412 */
.L_x_108:
[-CC-:B-1234-:R-:W-:Y:S01]  /*5650*/  SHF.R.U64 R24, R18, R6.reuse, R19.reuse ;  /* 0x0000000612187219 */ /* 0x19efe20000001213 */
[----:B------:R-:W1:Y:S01]  /*5660*/  LDC.64 R34, c[0x0][0x640] ;  /* 0x00019000ff227b82 */ /* 0x000e620000000a00 */
[----:B0-----:R-:W-:Y:S01]  /*5670*/  SHF.R.U32.HI R4, RZ, R6, R19 ;  /* 0x00000006ff047219 */ /* 0x001fe20000011613 */
[----:B------:R-:W-:Y:S01]  /*5680*/  IMAD.MOV R29, RZ, RZ, -R29 ;  /* 0x000000ffff1d7224 */ /* 0x000fe200078e0a1d */
[----:B------:R-:W-:Y:S01]  /*5690*/  IADD3 R17, P0, RZ, -R24, RZ ;  /* 0x80000018ff117210 */ /* 0x000fe20007f1e0ff */
[----:B------:R-:W-:Y:S01]  /*56a0*/  ULDC UR6, c[0x0][0x154] ;  /* 0x0000550000067ab9 */ /* 0x000fe20000000800 */
[----:B------:R-:W-:Y:S02]  /*56b0*/  IMAD.MOV.U32 R19, RZ, RZ, 0x1 ;  /* 0x00000001ff137424 */ /* 0x000fe400078e00ff */
[----:B------:R-:W-:Y:S01]  /*56c0*/  IMAD R29, R31, R29, R28 ;  /* 0x0000001d1f1d7224 */ /* 0x000fe200078e021c */
[----:B------:R-:W0:Y:S01]  /*56d0*/  LDC R16, c[0x0][0x618] ;  /* 0x00018600ff107b82 */ /* 0x000e220000000800 */
[----:B------:R-:W-:-:S04]  /*56e0*/  IMAD.X R5, RZ, RZ, ~R4, P0 ;  /* 0x000000ffff057224 */ /* 0x000fc800000e0e04 */
[-C--:B------:R-:W-:Y:S02]  /*56f0*/  IMAD R6, R5, R26.reuse, RZ ;  /* 0x0000001a05067224 */ /* 0x080fe400078e02ff */
[C---:B------:R-:W-:Y:S01]  /*5700*/  IMAD.WIDE.U32 R4, R17.reuse, R26, R2 ;  /* 0x0000001a11047225 */ /* 0x040fe200078e0002 */
[----:B------:R-:W2:Y:S03]  /*5710*/  LDC R18, c[0x0][0x608] ;  /* 0x00018200ff127b82 */ /* 0x000ea60000000800 */
[----:B------:R-:W-:Y:S01]  /*5720*/  IMAD R17, R17, R27, R6 ;  /* 0x0000001b11117224 */ /* 0x000fe200078e0206 */
[----:B------:R-:W-:-:S03]  /*5730*/  I2FP.F32.U32 R6, R30 ;  /* 0x0000001e00067245 */ /* 0x000fc60000201000 */
[----:B------:R-:W-:Y:S01]  /*5740*/  IMAD.IADD R5, R5, 0x1, R17 ;  /* 0x0000000105057824 */ /* 0x000fe200078e0211 */
[----:B------:R-:W3:Y:S01]  /*5750*/  LDC R32, c[0x0][0x658] ;  /* 0x00019600ff207b82 */ /* 0x000ee20000000800 */
[----:B-1----:R-:W-:Y:S01]  /*5760*/  ISETP.NE.U32.AND P0, PT, R34, RZ, PT ;  /* 0x000000ff2200720c */ /* 0x002fe20003f05070 */
[----:B------:R-:W-:-:S03]  /*5770*/  IMAD.MOV.U32 R17, RZ, RZ, -0x1 ;  /* 0xffffffffff117424 */ /* 0x000fc600078e00ff */
[----:B------:R-:W-:-:S03]  /*5780*/  ISETP.NE.AND.EX P0, PT, R35, RZ, PT, P0 ;  /* 0x000000ff2300720c */ /* 0x000fc60003f05300 */
[----:B------:R-:W1:Y:S01]  /*5790*/  LDC R27, c[0x0][0x148] ;  /* 0x00005200ff1b7b82 */ /* 0x000e620000000800 */
[-CC-:B0-----:R-:W-:Y:S02]  /*57a0*/  SHF.R.U64 R22, R4, R16.reuse, R5.reuse ;  /* 0x0000001004167219 */ /* 0x181fe40000001205 */
[----:B------:R-:W-:Y:S01]  /*57b0*/  SHF.R.U32.HI R5, RZ, R16, R5 ;  /* 0x00000010ff057219 */ /* 0x000fe20000011605 */
[----:B------:R-:W-:-:S04]  /*57c0*/  FMUL R16, R6, UR6 ;  /* 0x0000000606107c20 */ /* 0x000fc80008400000 */
[----:B------:R-:W0:Y:S01]  /*57d0*/  LDC R28, c[0x0][0x600] ;  /* 0x00018000ff1c7b82 */ /* 0x000e220000000800 */
[----:B------:R4:W0:Y:S01]  /*57e0*/  F2I.U32.TRUNC.NTZ R25, R16 ;  /* 0x0000001000197305 */ /* 0x000822000020f000 */
[-CC-:B--2---:R-:W-:Y:S02]  /*57f0*/  SHF.R.U64 R6, R22, R18.reuse, R5.reuse ;  /* 0x0000001216067219 */ /* 0x184fe40000001205 */
[----:B------:R-:W-:-:S04]  /*5800*/  SHF.R.U32.HI R5, RZ, R18, R5 ;  /* 0x00000012ff057219 */ /* 0x000fc80000011605 */
[----:B------:R-:W2:Y:S01]  /*5810*/  LDC R33, c[0x0][0x648] ;  /* 0x00019200ff217b82 */ /* 0x000ea20000000800 */
[-CC-:B---3--:R-:W-:Y:S02]  /*5820*/  SHF.R.U64 R26, R6, R32.reuse, R5.reuse ;  /* 0x00000020061a7219 */ /* 0x188fe40000001205 */
[-C--:B------:R-:W-:Y:S02]  /*5830*/  SHF.L.U32 R17, R17, R32.reuse, RZ ;  /* 0x0000002011117219 */ /* 0x080fe400000006ff */
[-C--:B------:R-:W-:Y:S01]  /*5840*/  SHF.R.U32.HI R5, RZ, R32.reuse, R5 ;  /* 0x00000020ff057219 */ /* 0x080fe20000011605 */
[----:B------:R-:W-:Y:S01]  /*5850*/  IMAD.MOV.U32 R4, RZ, RZ, R26 ;  /* 0x000000ffff047224 */ /* 0x000fe200078e001a */
[----:B------:R-:W-:Y:S01]  /*5860*/  SHF.L.U32 R32, R19, R32, RZ ;  /* 0x0000002013207219 */ /* 0x000fe200000006ff */
[----:B------:R-:W3:Y:S01]  /*5870*/  LDC R36, c[0x0][0x638] ;  /* 0x00018e00ff247b82 */ /* 0x000ee20000000800 */
[----:B------:R-:W-:-:S07]  /*5880*/  LOP3.LUT R31, RZ, R17, RZ, 0x33, !PT ;  /* 0x00000011ff1f7212 */ /* 0x000fce00078e33ff */
[----:B------:R-:W0:Y:S01]  /*5890*/  LDC R37, c[0x0][0x610] ;  /* 0x00018400ff257b82 */ /* 0x000e220000000800 */
[----:B----4-:R-:W-:Y:S05]  /*58a0*/  @!P0 BRA `(.L_x_109) ;  /* 0x0000000000288947 */ /* 0x010fea0003800000 */
[----:B------:R-:W4:Y:S02]  /*58b0*/  LDC R19, c[0x0][0x64c] ;  /* 0x00019300ff137b82 */ /* 0x000f240000000800 */
[----:B----4-:R-:W-:-:S05]  /*58c0*/  IADD3 R19, P0, R26, R19, RZ ;  /* 0x000000131a137210 */ /* 0x010fca0007f1e0ff */
        /* <DEDUP_REMOVED lines=8> */
.L_x_109:
[----:B--2---:R-:W-:Y:S01]  /*5950*/  SHF.R.U64 R4, R4, R33, R5 ;  /* 0x0000002104047219 */ /* 0x004fe20000001205 */
[----:B0-----:R-:W-:Y:S01]  /*5960*/  VIADD R19, R28, 0xffffffff ;  /* 0xffffffff1c137836 */ /* 0x001fe20000000000 */
[----:B------:R-:W-:Y:S01]  /*5970*/  LOP3.LUT R17, R6, R31, RZ, 0xc0, !PT ;  /* 0x0000001f06117212 */ /* 0x000fe200078ec0ff */
[----:B------:R-:W-:Y:S02]  /*5980*/  IMAD.MOV R25, RZ, RZ, -R25 ;  /* 0x000000ffff197224 */ /* 0x000fe400078e0a19 */
[----:B------:R-:W-:Y:S02]  /*5990*/  IMAD.MOV R5, RZ, RZ, -R4 ;  /* 0x000000ffff057224 */ /* 0x000fe400078e0a04 */
[----:B------:R-:W-:Y:S01]  /*59a0*/  IMAD R6, R32, R4, R17 ;  /* 0x0000000420067224 */ /* 0x000fe200078e0211 */
[----:B------:R-:W-:Y:S01]  /*59b0*/  LOP3.LUT R17, R22, R19, RZ, 0xc0, !PT ;  /* 0x0000001316117212 */ /* 0x000fe200078ec0ff */
[----:B-1----:R-:W-:Y:S02]  /*59c0*/  @P4 IMAD R29, R27, R25, R30 ;  /* 0x000000191b1d4224 */ /* 0x002fe400078e021e */
[----:B---3--:R-:W-:-:S02]  /*59d0*/  IMAD R4, R5, R36, R26 ;  /* 0x0000002405047224 */ /* 0x008fc400078e021a */
[----:B------:R-:W-:Y:S02]  /*59e0*/  IMAD R6, R6, R37, R29 ;  /* 0x0000002506067224 */ /* 0x000fe400078e021d */
[----:B------:R-:W-:Y:S02]  /*59f0*/  IMAD R5, R4, R28, R17 ;  /* 0x0000001c04057224 */ /* 0x000fe400078e0211 */
[----:B------:R-:W-:-:S03]  /*5a00*/  IMAD.MOV.U32 R16, RZ, RZ, 0x1 ;  /* 0x00000001ff107424 */ /* 0x000fc600078e00ff */
[----:B------:R-:W-:Y:S02]  /*5a10*/  SEL R4, R5, R6, !P4 ;  /* 0x0000000605047207 */ /* 0x000fe40006000000 */
[----:B------:R-:W-:Y:S01]  /*5a20*/  SEL R6, R6, R5, !P4 ;  /* 0x0000000506067207 */ /* 0x000fe20006000000 */
[----:B------:R-:W-:-:S07]  /*5a30*/  IMAD.MOV.U32 R5, RZ, RZ, R24 ;  /* 0x000000ffff057224 */ /* 0x000fce00078e0018 */
.L_x_107:
[----:B------:R-:W-:Y:S02]  /*5a40*/  LOP3.LUT P0, RZ, R16, 0xff, RZ, 0xc0, !PT ;  /* 0x000000ff10ff7812 */ /* 0x000fe4000780c0ff */
[----:B------:R-:W-:-:S11]  /*5a50*/  LOP3.LUT R87, R87, 0x1, RZ, 0x3c, !PT ;  /* 0x0000000157577812 */ /* 0x000fd600078e3cff */
[----:B------:R-:W-:Y:S05]  /*5a60*/  @P0 BRA `(.L_x_110) ;  /* 0xffffffbc00d80947 */ /* 0x000fea000383ffff */
[----:B------:R-:W-:Y:S05]  /*5a70*/  EXIT ;  /* 0x000000000000794d */ /* 0x000fea0003800000 */
.L_x_18:
[----:B------:R-:W-:-:S08]  /*5a80*/  ISETP.NE.AND P0, PT, R18, RZ, PT ;  /* 0x000000ff1200720c */ /* 0x000fd00003f05270 */
[----:B--23-5:R-:W0:-:S00]  /*5a90*/  USETMAXREG.DEALLOC.CTAPOOL 0x28 ;  /* 0x00000028000079c8 */ /* 0x02ce0000080e0500 */
[----:B------:R-:W-:Y:S05]  /*5aa0*/  @P0 EXIT ;  /* 0x000000000000094d */ /* 0x000fea0003800000 */
[----:B0-----:R-:W-:Y:S01]  /*5ab0*/  LOP3.LUT P0, RZ, R20, 0xff, RZ, 0xc0, !PT ;  /* 0x000000ff14ff7812 */ /* 0x001fe2000780c0ff */
[----:B------:R-:W-:Y:S02]  /*5ac0*/  IMAD.MOV.U32 R13, RZ, RZ, 0x1 ;  /* 0x00000001ff0d7424 */ /* 0x000fe400078e00ff */
[----:B------:R-:W-:-:S10]  /*5ad0*/  IMAD.MOV.U32 R12, RZ, RZ, RZ ;  /* 0x000000ffff0c7224 */ /* 0x000fd400078e00ff */
[----:B------:R-:W-:Y:S05]  /*5ae0*/  @!P0 BRA `(.L_x_111) ;  /* 0x0000000c005c8947 */ /* 0x000fea0003800000 */
[----:B------:R-:W0:Y:S01]  /*5af0*/  S2UR UR9, SR_CgaCtaId ;  /* 0x00000000000979c3 */ /* 0x000e220000008800 */
[----:B------:R-:W-:Y:S01]  /*5b00*/  UMOV UR11, 0x1 ;  /* 0x00000001000b7882 */ /* 0x000fe20000000000 */
[----:B------:R-:W-:Y:S01]  /*5b10*/  LOP3.LUT P0, RZ, R11, 0x1f, RZ, 0xc0, !PT ;  /* 0x0000001f0bff7812 */ /* 0x000fe2000780c0ff */
[----:B------:R-:W-:Y:S01]  /*5b20*/  ULDC UR5, c[0x0][0x658] ;  /* 0x0001960000057ab9 */ /* 0x000fe20000000800 */
[----:B------:R-:W-:Y:S01]  /*5b30*/  UMOV UR7, 0xffffffff ;  /* 0xffffffff00077882 */ /* 0x000fe20000000000 */
[----:B------:R-:W-:Y:S01]  /*5b40*/  BSSY B0, `(.L_x_111) ;  /* 0x00000d1000007945 */ /* 0x000fe20003800000 */
[----:B------:R-:W-:Y:S01]  /*5b50*/  USHF.L.U32 UR7, UR7, UR5, URZ ;  /* 0x0000000507077299 */ /* 0x000fe2000800063f */
[C---:B------:R-:W-:Y:S01]  /*5b60*/  ISETP.NE.AND P2, PT, R10.reuse, RZ, PT ;  /* 0x000000ff0a00720c */ /* 0x040fe20003f45270 */
[----:B------:R-:W-:Y:S01]  /*5b70*/  IMAD.MOV.U32 R15, RZ, RZ, 0x1 ;  /* 0x00000001ff0f7424 */ /* 0x000fe200078e00ff */
[----:B------:R-:W-:Y:S01]  /*5b80*/  ISETP.NE.OR P0, PT, R10, RZ, !P0 ;  /* 0x000000ff0a00720c */ /* 0x000fe20004705670 */
[----:B------:R-:W-:Y:S01]  /*5b90*/  IMAD.MOV.U32 R13, RZ, RZ, 0x1 ;  /* 0x00000001ff0d7424 */ /* 0x000fe200078e00ff */
[----:B------:R-:W-:Y:S01]  /*5ba0*/  LOP3.LUT R14, R7, 0x2, RZ, 0xfc, !PT ;  /* 0x00000002070e7812 */ /* 0x000fe200078efcff */
[----:B------:R-:W-:Y:S01]  /*5bb0*/  IMAD.MOV.U32 R12, RZ, RZ, RZ ;  /* 0x000000ffff0c7224 */ /* 0x000fe200078e00ff */
[----:B------:R-:W-:Y:S01]  /*5bc0*/  ULDC UR4, c[0x0][0x600] ;  /* 0x0001800000047ab9 */ /* 0x000fe20000000800 */
[----:B------:R-:W-:Y:S01]  /*5bd0*/  UMOV UR18, 0x5 ;  /* 0x0000000500127882 */ /* 0x000fe20000000000 */
[----:B------:R-:W-:-:S02]  /*5be0*/  UIADD3 UR25, UR13, 0x1, URZ ;  /* 0x000000010d197890 */ /* 0x000fc4000fffe03f */
[----:B------:R-:W-:Y:S02]  /*5bf0*/  UIADD3 UR4, UR4, -0x1, URZ ;  /* 0xffffffff04047890 */ /* 0x000fe4000fffe03f */
[----:B------:R-:W-:Y:S02]  /*5c00*/  USHF.L.U32 UR5, UR11, UR5, URZ ;  /* 0x000000050b057299 */ /* 0x000fe4000800063f */
[----:B------:R-:W-:Y:S01]  /*5c10*/  ULOP3.LUT UR7, URZ, UR7, URZ, 0x33, !UPT ;  /* 0x000000073f077292 */ /* 0x000fe2000f8e333f */
[----:B------:R-:W-:Y:S01]  /*5c20*/  ULDC.64 UR26, c[0x0][0x198] ;  /* 0x00006600001a7ab9 */ /* 0x000fe20000000a00 */
[----:B0-----:R-:W-:Y:S02]  /*5c30*/  ULOP3.LUT UR8, UR9, 0x1, URZ, 0xc0, !UPT ;  /* 0x0000000109087892 */ /* 0x001fe4000f8ec03f */
[----:B------:R-:W-:Y:S02]  /*5c40*/  USHF.R.U32.HI UR28, URZ, 0x1, UR9 ;  /* 0x000000013f1c7899 */ /* 0x000fe40008011609 */
[----:B------:R-:W-:-:S02]  /*5c50*/  USHF.L.U32 UR6, UR9, 0x5, URZ ;  /* 0x0000000509067899 */ /* 0x000fc4000800063f */
[----:B------:R-:W-:Y:S02]  /*5c60*/  USHF.L.U32 UR29, UR9, 0xb, URZ ;  /* 0x0000000b091d7899 */ /* 0x000fe4000800063f */
[----:B------:R-:W-:Y:S02]  /*5c70*/  ULOP3.LUT UR9, UR9, 0xfffffffe, URZ, 0xc0, !UPT ;  /* 0xfffffffe09097892 */ /* 0x000fe4000f8ec03f */
[----:B------:R-:W-:Y:S02]  /*5c80*/  UISETP.GT.U32.AND UP0, UPT, UR8, 0xffff, UPT ;  /* 0x0000ffff0800788c */ /* 0x000fe4000bf04070 */
[----:B------:R-:W-:Y:S02]  /*5c90*/  USHF.L.U32 UR10, UR11, UR9, URZ ;  /* 0x000000090b0a7299 */ /* 0x000fe4000800063f */
[----:B------:R-:W-:Y:S02]  /*5ca0*/  ULOP3.LUT UR9, UR9, 0x1, URZ, 0xfc, !UPT ;  /* 0x0000000109097892 */ /* 0x000fe4000f8efc3f */
[----:B------:R-:W-:-:S02]  /*5cb0*/  USEL UR8, UR8, 0xffff, !UP0 ;  /* 0x0000ffff08087887 */ /* 0x000fc4000c000000 */
[----:B------:R-:W-:Y:S02]  /*5cc0*/  USHF.L.U32 UR9, UR11, UR9, URZ ;  /* 0x000000090b097299 */ /* 0x000fe4000800063f */
[----:B------:R-:W-:Y:S02]  /*5cd0*/  ULOP3.LUT UR8, UR8, 0xffff, URZ, 0xc0, !UPT ;  /* 0x0000ffff08087892 */ /* 0x000fe4000f8ec03f */
[----:B------:R-:W-:Y:S02]  /*5ce0*/  ULOP3.LUT UR6, UR6, 0x20, URZ, 0xc0, !UPT ;  /* 0x0000002006067892 */ /* 0x000fe4000f8ec03f */
[----:B------:R-:W-:Y:S02]  /*5cf0*/  ULOP3.LUT UR19, UR10, UR9, URZ, 0xfc, !UPT ;  /* 0x000000090a137292 */ /* 0x000fe4000f8efc3f */
[----:B------:R-:W-:-:S12]  /*5d00*/  USHF.L.U32 UR18, UR18, UR8, URZ ;  /* 0x0000000812127299 */ /* 0x000fd8000800063f */
.L_x_123:
[----:B------:R-:W-:-:S03]  /*5d10*/  UMOV UR8, 0xffffffff ;  /* 0xffffffff00087882 */ /* 0x000fc60000000000 */
[----:B------:R-:W-:Y:S05]  /*5d20*/  BRA.DIV UR8, `(.L_x_112) ;  /* 0x0000001e084c7947 */ /* 0x000fea000b800000 */
[----:B------:R-:W-:-:S13]  /*5d30*/  ELECT P1, URZ, PT ;  /* 0x00000000003f782f */ /* 0x000fda0003820000 */
.L_x_160:
[----:B------:R-:W0:Y:S01]  /*5d40*/  LDC R10, c[0x0][0x28c] ;  /* 0x0000a300ff0a7b82 */ /* 0x000e220000000800 */
[----:B------:R-:W-:Y:S01]  /*5d50*/  BSSY B1, `(.L_x_113) ;  /* 0x000003c000017945 */ /* 0x000fe20003800000 */
[----:B0-----:R-:W-:-:S13]  /*5d60*/  ISETP.LT.OR P1, PT, R10, 0x1, !P1 ;  /* 0x000000010a00780c */ /* 0x001fda0004f21670 */
[----:B------:R-:W-:Y:S05]  /*5d70*/  @P1 BRA `(.L_x_114) ;  /* 0x0000000000e41947 */ /* 0x000fea0003800000 */
[----:B------:R-:W-:Y:S01]  /*5d80*/  LEA R10, R6, UR28, 0x1 ;  /* 0x0000001c060a7c11 */ /* 0x000fe2000f8e08ff */
[----:B------:R-:W-:Y:S01]  /*5d90*/  IMAD.MOV.U32 R18, RZ, RZ, RZ ;  /* 0x000000ffff127224 */ /* 0x000fe200078e00ff */
[----:B------:R-:W-:Y:S01]  /*5da0*/  LEA R16, R4, UR6, 0x6 ;  /* 0x0000000604107c11 */ /* 0x000fe2000f8e30ff */
[----:B------:R-:W-:Y:S02]  /*5db0*/  IMAD.U32 R20, RZ, RZ, UR25 ;  /* 0x00000019ff147e24 */ /* 0x000fe4000f8e00ff */
[----:B------:R-:W-:Y:S02]  /*5dc0*/  IMAD.MOV.U32 R4, RZ, RZ, R13 ;  /* 0x000000ffff047224 */ /* 0x000fe400078e000d */
[----:B------:R-:W-:Y:S02]  /*5dd0*/  IMAD.MOV.U32 R6, RZ, RZ, R12 ;  /* 0x000000ffff067224 */ /* 0x000fe400078e000c */
[----:B------:R-:W-:-:S07]  /*5de0*/  IMAD.SHL.U32 R17, R10, 0x20, RZ ;  /* 0x000000200a117824 */ /* 0x000fce00078e00ff */
.L_x_118:
[----:B------:R-:W0:Y:S01]  /*5df0*/  S2R R11, SR_CgaCtaId ;  /* 0x00000000000b7919 */ /* 0x000e220000008800 */
[----:B------:R-:W-:-:S04]  /*5e00*/  MOV R10, 0x400 ;  /* 0x00000400000a7802 */ /* 0x000fc80000000f00 */
[----:B0-----:R-:W-:Y:S02]  /*5e10*/  LEA R21, R11, R10, 0x18 ;  /* 0x0000000a0b157211 */ /* 0x001fe400078ec0ff */
[----:B------:R-:W-:Y:S01]  /*5e20*/  SHF.L.U32 R10, R4, 0x1f, RZ ;  /* 0x0000001f040a7819 */ /* 0x000fe200000006ff */
[----:B------:R-:W0:Y:S02]  /*5e30*/  @!P2 LDC R11, c[0x0][0x500] ;  /* 0x00014000ff0bab82 */ /* 0x000e240000000800 */
[----:B------:R-:W-:-:S04]  /*5e40*/  IMAD R19, R6, 0x8, R21 ;  /* 0x0000000806137824 */ /* 0x000fc800078e0215 */
[----:B------:R-:W1:Y:S02]  /*5e50*/  SYNCS.PHASECHK.TRANS64.TRYWAIT P1, [R19+URZ+0xe0], R10 ;  /* 0x0000e00a130075a7 */ /* 0x000e64000802017f */
[----:B-1----:R-:W-:Y:S05]  /*5e60*/  @!P1 BRA `(.L_x_115) ;  /* 0x0000001c001c9947 */ /* 0x002fea0003800000 */
.L_x_161:
[----:B-1----:R-:W-:Y:S01]  /*5e70*/  PRMT R10, R14, 0x9910, RZ ;  /* 0x000099100e0a7816 */ /* 0x002fe200000000ff */
[----:B0-----:R0:W-:Y:S03]  /*5e80*/  @!P2 SYNCS.ARRIVE.TRANS64 RZ, [R19+URZ], R11 ;  /* 0x0000000b13ffa9a7 */ /* 0x0011e6000800003f */
[----:B------:R-:W-:-:S13]  /*5e90*/  ISETP.NE.AND P1, PT, R10, 0x2, PT ;  /* 0x000000020a00780c */ /* 0x000fda0003f25270 */
[----:B0-----:R-:W-:Y:S05]  /*5ea0*/  @P1 BRA `(.L_x_116) ;  /* 0x0000000000041947 */ /* 0x001fea0003800000 */
[----:B------:R-:W-:Y:S01]  /*5eb0*/  BPT.TRAP 0x1 ;  /* 0x000000040000795c */ /* 0x000fe20000300000 */
.L_x_116:
[----:B------:R-:W-:Y:S05]  /*5ec0*/  @P0 BRA `(.L_x_117) ;  /* 0x0000000000040947 */ /* 0x000fea0003800000 */
[----:B------:R-:W-:Y:S01]  /*5ed0*/  BPT.TRAP 0x1 ;  /* 0x000000040000795c */ /* 0x000fe20000300000 */
.L_x_117:
[----:B------:R-:W-:Y:S01]  /*5ee0*/  R2UR UR8, R6 ;  /* 0x00000000060872ca */ /* 0x000fe200000e0000 */
[----:B------:R-:W-:Y:S01]  /*5ef0*/  VIADD R20, R20, 0xffffffff ;  /* 0xffffffff14147836 */ /* 0x000fe20000000000 */
[----:B------:R-:W-:Y:S01]  /*5f00*/  R2UR UR22, R21 ;  /* 0x00000000151672ca */ /* 0x000fe200000e0000 */
[----:B------:R-:W-:Y:S01]  /*5f10*/  UIADD3 UR14, UP0, UR26, 0xf0, URZ ;  /* 0x000000f01a0e7890 */ /* 0x000fe2000ff1e03f */
[----:B------:R-:W-:Y:S01]  /*5f20*/  R2UR UR23, R17 ;  /* 0x00000000111772ca */ /* 0x000fe200000e0000 */
[----:B------:R-:W-:Y:S01]  /*5f30*/  UIADD3 UR32, UP1, UR26, 0x1f0, URZ ;  /* 0x000001f01a207890 */ /* 0x000fe2000ff3e03f */
[----:B------:R-:W-:Y:S01]  /*5f40*/  R2UR UR9, R19 ;  /* 0x00000000130972ca */ /* 0x000fe200000e0000 */
[----:B------:R-:W-:Y:S01]  /*5f50*/  UIADD3.X UR15, URZ, UR27, URZ, UP0, !UPT ;  /* 0x0000001b3f0f7290 */ /* 0x000fe200087fe43f */
[----:B------:R-:W-:Y:S01]  /*5f60*/  R2UR UR10, R18 ;  /* 0x00000000120a72ca */ /* 0x000fe200000e0000 */
[----:B------:R-:W-:Y:S01]  /*5f70*/  UPRMT UR20, URZ, 0x5410, UR18 ;  /* 0x000054103f147896 */ /* 0x000fe20008000012 */
[----:B------:R-:W-:Y:S01]  /*5f80*/  R2UR UR12, R5 ;  /* 0x00000000050c72ca */ /* 0x000fe200000e0000 */
[----:B------:R-:W-:Y:S01]  /*5f90*/  VIADD R6, R6, 0x1 ;  /* 0x0000000106067836 */ /* 0x000fe20000000000 */
[----:B------:R-:W-:Y:S01]  /*5fa0*/  R2UR UR24, R16 ;  /* 0x00000000101872ca */ /* 0x000fe200000e0000 */
[----:B------:R-:W-:Y:S01]  /*5fb0*/  USHF.L.U32 UR8, UR8, 0xc, URZ ;  /* 0x0000000c08087899 */ /* 0x000fe2000800063f */
[----:B------:R-:W-:Y:S01]  /*5fc0*/  ISETP.GT.AND P3, PT, R20, 0x1, PT ;  /* 0x000000011400780c */ /* 0x000fe20003f64270 */
[----:B------:R-:W-:Y:S01]  /*5fd0*/  UPRMT UR30, URZ, 0x5410, UR19 ;  /* 0x000054103f1e7896 */ /* 0x000fe20008000013 */
[----:B------:R-:W-:Y:S01]  /*5fe0*/  ISETP.NE.AND P1, PT, R6, 0x1c, PT ;  /* 0x0000001c0600780c */ /* 0x000fe20003f25270 */
[----:B------:R-:W-:Y:S01]  /*5ff0*/  ULEA UR11, UR28, UR8, 0xb ;  /* 0x000000081c0b7291 */ /* 0x000fe2000f8e583f */
[----:B------:R-:W-:Y:S01]  /*6000*/  VIADD R18, R18, 0x40 ;  /* 0x0000004012127836 */ /* 0x000fe20000000000 */
[----:B------:R-:W-:Y:S01]  /*6010*/  ULOP3.LUT UR8, UR8, 0x800, UR29, 0xf8, !UPT ;  /* 0x0000080008087892 */ /* 0x000fe2000f8ef81d */
[----:B------:R-:W-:Y:S01]  /*6020*/  SEL R11, RZ, 0x1, P1 ;  /* 0x00000001ff0b7807 */ /* 0x000fe20000800000 */
[----:B------:R-:W-:Y:S01]  /*6030*/  UIADD3 UR21, UR22, 0x300, UR11 ;  /* 0x0000030016157890 */ /* 0x000fe2000fffe00b */
[----:B------:R-:W-:Y:S01]  /*6040*/  SEL R6, R6, RZ, P1 ;  /* 0x000000ff06067207 */ /* 0x000fe20000800000 */
[----:B------:R-:W-:Y:S01]  /*6050*/  UIADD3 UR22, UR22, 0x1c300, UR8 ;  /* 0x0001c30016167890 */ /* 0x000fe2000fffe008 */
[----:B------:R-:W-:Y:S01]  /*6060*/  LOP3.LUT R4, R4, R11, RZ, 0x3c, !PT ;  /* 0x0000000b04047212 */ /* 0x000fe200078e3cff */
[----:B------:R-:W-:Y:S01]  /*6070*/  UIADD3.X UR33, URZ, UR27, URZ, UP1, !UPT ;  /* 0x0000001b3f217290 */ /* 0x000fe20008ffe43f */
[----:B------:R-:W-:Y:S01]  /*6080*/  UMOV UR16, 0x0 ;  /* 0x0000000000107882 */ /* 0x000fe20000000000 */
[----:B------:R-:W-:Y:S01]  /*6090*/  UMOV UR17, 0x10000000 ;  /* 0x1000000000117882 */ /* 0x000fe20000000000 */
[----:B------:R-:W-:Y:S01]  /*60a0*/  UMOV UR11, UR23 ;  /* 0x00000017000b7c82 */ /* 0x000fe20008000000 */
[----:B------:R-:W-:-:S02]  /*60b0*/  UMOV UR8, UR21 ;  /* 0x0000001500087c82 */ /* 0x000fc40008000000 */
[----:B------:R0:W-:Y:S02]  /*60c0*/  UTMALDG.3D.MULTICAST [UR8], [UR14], UR20, desc[UR16] ;  /* 0x000010080e0073b4 */ /* 0x0001e40008011814 */
[----:B0-----:R-:W-:Y:S01]  /*60d0*/  UMOV UR8, UR22 ;  /* 0x0000001600087c82 */ /* 0x001fe20008000000 */
[----:B------:R-:W-:Y:S02]  /*60e0*/  UMOV UR11, UR24 ;  /* 0x00000018000b7c82 */ /* 0x000fe40008000000 */
[----:B------:R0:W-:Y:S02]  /*60f0*/  UTMALDG.3D.MULTICAST [UR8], [UR32], UR30, desc[UR16] ;  /* 0x00001008200073b4 */ /* 0x0001e4000801181e */
[----:B0-----:R-:W-:Y:S05]  /*6100*/  @P3 BRA `(.L_x_118) ;  /* 0xfffffffc00383947 */ /* 0x001fea000383ffff */
.L_x_114:
[----:B------:R-:W-:Y:S05]  /*6110*/  BSYNC B1 ;  /* 0x0000000000017941 */ /* 0x000fea0003800000 */
.L_x_113:
[----:B------:R-:W-:Y:S01]  /*6120*/  LOP3.LUT P5, RZ, R15, 0xff, RZ, 0xc0, !PT ;  /* 0x000000ff0fff7812 */ /* 0x000fe200078ac0ff */
[----:B------:R-:W-:Y:S01]  /*6130*/  VIADD R11, R12, UR13 ;  /* 0x0000000d0c0b7c36 */ /* 0x000fe20008000000 */
[----:B------:R-:W-:Y:S01]  /*6140*/  ULDC.64 UR8, c[0x0][0x650] ;  /* 0x0001940000087ab9 */ /* 0x000fe20000000a00 */
[----:B------:R-:W-:Y:S01]  /*6150*/  IMAD.U32 R6, RZ, RZ, UR13 ;  /* 0x0000000dff067e24 */ /* 0x000fe2000f8e00ff */
[----:B------:R-:W-:Y:S01]  /*6160*/  UISETP.GE.U32.AND UP0, UPT, UR13, 0x1c, UPT ;  /* 0x0000001c0d00788c */ /* 0x000fe2000bf06070 */
[----:B------:R-:W-:Y:S01]  /*6170*/  BSSY B1, `(.L_x_119) ;  /* 0x000006b000017945 */ /* 0x000fe20003800000 */
[----:B------:R-:W-:Y:S02]  /*6180*/  ISETP.GT.U32.AND P1, PT, R11, 0x1b, PT ;  /* 0x0000001b0b00780c */ /* 0x000fe40003f24070 */
[----:B------:R-:W-:Y:S02]  /*6190*/  PRMT R10, RZ, 0x7610, R10 ;  /* 0x00007610ff0a7816 */ /* 0x000fe4000000000a */
[----:B------:R-:W-:-:S02]  /*61a0*/  ISETP.LT.U32.AND P1, PT, R6, 0x1c, P1 ;  /* 0x0000001c0600780c */ /* 0x000fc40000f21070 */
[----:B------:R-:W-:Y:S01]  /*61b0*/  PLOP3.LUT P3, PT, PT, PT, UP0, 0x80, 0x0 ;  /* 0x000000000000781c */ /* 0x000fe20003f6f008 */
[----:B------:R-:W0:Y:S01]  /*61c0*/  @P5 S2R R5, SR_CgaCtaId ;  /* 0x0000000000055919 */ /* 0x000e220000008800 */
[----:B------:R-:W-:Y:S02]  /*61d0*/  @P5 MOV R4, 0x400 ;  /* 0x0000040000045802 */ /* 0x000fe40000000f00 */
[----:B------:R-:W-:Y:S02]  /*61e0*/  SEL R6, RZ, 0x1, !P1 ;  /* 0x00000001ff067807 */ /* 0x000fe40004800000 */
[----:B------:R-:W-:Y:S02]  /*61f0*/  PRMT R15, RZ, 0x7610, R15 ;  /* 0x00007610ff0f7816 */ /* 0x000fe4000000000f */
[----:B------:R-:W-:Y:S01]  /*6200*/  LOP3.LUT R13, R13, R6, RZ, 0x3c, !PT ;  /* 0x000000060d0d7212 */ /* 0x000fe200078e3cff */
[----:B------:R-:W-:Y:S01]  /*6210*/  IMAD.MOV.U32 R6, RZ, RZ, -0x1 ;  /* 0xffffffffff067424 */ /* 0x000fe200078e00ff */
[----:B0-----:R-:W-:-:S04]  /*6220*/  @P5 LEA R4, R5, R4, 0x18 ;  /* 0x0000000405045211 */ /* 0x001fc800078ec0ff */
[----:B------:R0:W-:Y:S01]  /*6230*/  @P5 SYNCS.ARRIVE.TRANS64.A1T0 RZ, [R4+URZ+0x1f8], RZ ;  /* 0x0001f8ff04ff59a7 */ /* 0x0001e2000810003f */
[----:B------:R-:W-:-:S04]  /*6240*/  IADD3 R2, P5, R2, R8, RZ ;  /* 0x0000000802027210 */ /* 0x000fc80007fbe0ff */
[----:B------:R-:W-:Y:S01]  /*6250*/  ISETP.GE.U32.AND P1, PT, R2, UR8, PT ;  /* 0x0000000802007c0c */ /* 0x000fe2000bf26070 */
[----:B------:R-:W-:Y:S01]  /*6260*/  IMAD.X R3, R3, 0x1, R0, P5 ;  /* 0x0000000103037824 */ /* 0x000fe200028e0600 */
[----:B0-----:R-:W-:-:S04]  /*6270*/  SHF.R.U32.HI R4, RZ, 0x2, R11 ;  /* 0x00000002ff047819 */ /* 0x001fc8000001160b */
[----:B------:R-:W-:Y:S01]  /*6280*/  ISETP.GE.U32.AND.EX P1, PT, R3, UR9, PT, P1 ;  /* 0x0000000903007c0c */ /* 0x000fe2000bf26110 */
[----:B------:R-:W-:-:S04]  /*6290*/  IMAD.WIDE.U32 R4, R4, 0x24924925, RZ ;  /* 0x2492492504047825 */ /* 0x000fc800078e00ff */
[----:B------:R-:W-:Y:S01]  /*62a0*/  IMAD R12, R5, -0x1c, R11 ;  /* 0xffffffe4050c7824 */ /* 0x000fe200078e020b */
[----:B------:R-:W-:Y:S01]  /*62b0*/  @P3 LOP3.LUT R13, R13, 0x1, R5, 0x78, !PT ;  /* 0x000000010d0d3812 */ /* 0x000fe200078e7805 */
[----:B------:R-:W-:Y:S02]  /*62c0*/  IMAD.MOV.U32 R4, RZ, RZ, -0x1 ;  /* 0xffffffffff047424 */ /* 0x000fe400078e00ff */
[----:B------:R-:W-:-:S04]  /*62d0*/  IMAD.MOV.U32 R5, RZ, RZ, -0x1 ;  /* 0xffffffffff057424 */ /* 0x000fc800078e00ff */
[----:B------:R-:W-:Y:S05]  /*62e0*/  @P1 BRA `(.L_x_120) ;  /* 0x00000004004c1947 */ /* 0x000fea0003800000 */
[----:B------:R-:W0:Y:S01]  /*62f0*/  S2R R17, SR_CTAID.X ;  /* 0x0000000000117919 */ /* 0x000e220000002500 */
[----:B------:R-:W-:Y:S01]  /*6300*/  ULDC.64 UR8, c[0x0][0x628] ;  /* 0x00018a0000087ab9 */ /* 0x000fe20000000a00 */
[----:B------:R-:W1:Y:S01]  /*6310*/  LDC R18, c[0x0][0x144] ;  /* 0x00005100ff127b82 */ /* 0x000e620000000800 */
[----:B------:R-:W-:Y:S01]  /*6320*/  ISETP.NE.U32.AND P1, PT, RZ, UR8, PT ;  /* 0x00000008ff007c0c */ /* 0x000fe2000bf25070 */
[----:B------:R-:W2:Y:S01]  /*6330*/  S2R R6, SR_CTAID.Y ;  /* 0x0000000000067919 */ /* 0x000ea20000002600 */
[----:B------:R-:W-:Y:S01]  /*6340*/  ULDC UR10, c[0x0][0x150] ;  /* 0x00005400000a7ab9 */ /* 0x000fe20000000800 */
[----:B------:R-:W-:Y:S01]  /*6350*/  ULDC UR11, c[0x0][0x630] ;  /* 0x00018c00000b7ab9 */ /* 0x000fe20000000800 */
[----:B------:R-:W-:Y:S01]  /*6360*/  ISETP.NE.AND.EX P1, PT, RZ, UR9, PT, P1 ;  /* 0x00000009ff007c0c */ /* 0x000fe2000bf25310 */
[----:B------:R-:W-:Y:S01]  /*6370*/  IMAD.MOV.U32 R4, RZ, RZ, R2 ;  /* 0x000000ffff047224 */ /* 0x000fe200078e0002 */
[----:B0-----:R-:W-:-:S05]  /*6380*/  I2FP.F32.U32 R5, R17 ;  /* 0x0000001100057245 */ /* 0x001fca0000201000 */
[----:B------:R-:W-:Y:S01]  /*6390*/  FMUL R20, R5, UR10 ;  /* 0x0000000a05147c20 */ /* 0x000fe20008400000 */
[----:B------:R-:W-:-:S05]  /*63a0*/  IMAD.MOV.U32 R5, RZ, RZ, R3 ;  /* 0x000000ffff057224 */ /* 0x000fca00078e0003 */
[----:B--2---:R-:W-:Y:S05]  /*63b0*/  @!P1 BRA `(.L_x_121) ;  /* 0x0000000000289947 */ /* 0x004fea0003800000 */
[----:B------:R-:W-:Y:S02]  /*63c0*/  ULDC UR10, c[0x0][0x634] ;  /* 0x00018d00000a7ab9 */ /* 0x000fe40000000800 */
[----:B------:R-:W-:-:S05]  /*63d0*/  IADD3 R5, P1, R2, UR10, RZ ;  /* 0x0000000a02057c10 */ /* 0x000fca000ff3e0ff */
[----:B------:R-:W-:-:S04]  /*63e0*/  IMAD.X R19, RZ, RZ, R3, P1 ;  /* 0x000000ffff137224 */ /* 0x000fc800008e0603 */
[----:B------:R-:W-:-:S04]  /*63f0*/  IMAD.WIDE.U32 R10, R19, UR8, RZ ;  /* 0x00000008130a7c25 */ /* 0x000fc8000f8e00ff */
[----:B------:R-:W-:-:S04]  /*6400*/  IMAD.WIDE.U32 R10, P1, R5, UR9, R10 ;  /* 0x00000009050a7c25 */ /* 0x000fc8000f82000a */
[----:B------:R-:W-:-:S04]  /*6410*/  IMAD.WIDE.U32 R4, R5, UR8, RZ ;  /* 0x0000000805047c25 */ /* 0x000fc8000f8e00ff */
[----:B------:R-:W-:Y:S01]  /*6420*/  IMAD.MOV.U32 R4, RZ, RZ, R11 ;  /* 0x000000ffff047224 */ /* 0x000fe200078e000b */
[----:B------:R-:W-:Y:S01]  /*6430*/  IADD3 RZ, P3, R5, R10, RZ ;  /* 0x0000000a05ff7210 */ /* 0x000fe20007f7e0ff */
[----:B------:R-:W-:-:S04]  /*6440*/  IMAD.X R5, RZ, RZ, RZ, P1 ;  /* 0x000000ffff057224 */ /* 0x000fc800008e06ff */
[----:B------:R-:W-:-:S08]  /*6450*/  IMAD.WIDE.U32.X R4, R19, UR9, R4, P3 ;  /* 0x0000000913047c25 */ /* 0x000fd000098e0404 */
.L_x_121:
[--C-:B------:R-:W-:Y:S01]  /*6460*/  SHF.R.U64 R16, R4, UR11, R5.reuse ;  /* 0x0000000b04107c19 */ /* 0x100fe20008001205 */
[----:B------:R-:W0:Y:S01]  /*6470*/  F2I.U32.TRUNC.NTZ R20, R20 ;  /* 0x0000001400147305 */ /* 0x000e22000020f000 */
[----:B------:R-:W-:Y:S01]  /*6480*/  SHF.R.U32.HI R4, RZ, UR11, R5 ;  /* 0x0000000bff047c19 */ /* 0x000fe20008011605 */
[----:B------:R-:W-:Y:S01]  /*6490*/  ULDC.64 UR8, c[0x0][0x620] ;  /* 0x0001880000087ab9 */ /* 0x000fe20000000a00 */
[----:B------:R-:W-:Y:S01]  /*64a0*/  IADD3 R11, P1, RZ, -R16, RZ ;  /* 0x80000010ff0b7210 */ /* 0x000fe20007f3e0ff */
[----:B------:R-:W-:Y:S01]  /*64b0*/  ULDC.64 UR10, c[0x0][0x640] ;  /* 0x00019000000a7ab9 */ /* 0x000fe20000000a00 */
[----:B------:R-:W2:Y:S03]  /*64c0*/  LDC R21, c[0x0][0x148] ;  /* 0x00005200ff157b82 */ /* 0x000ea60000000800 */
[----:B------:R-:W-:Y:S01]  /*64d0*/  IMAD.X R4, RZ, RZ, ~R4, P1 ;  /* 0x000000ffff047224 */ /* 0x000fe200008e0e04 */
[----:B------:R-:W-:-:S03]  /*64e0*/  ISETP.NE.U32.AND P1, PT, RZ, UR10, PT ;  /* 0x0000000aff007c0c */ /* 0x000fc6000bf25070 */
[----:B------:R-:W-:Y:S01]  /*64f0*/  IMAD R10, R4, UR8, RZ ;  /* 0x00000008040a7c24 */ /* 0x000fe2000f8e02ff */
[----:B------:R-:W-:Y:S01]  /*6500*/  ISETP.NE.AND.EX P1, PT, RZ, UR11, PT, P1 ;  /* 0x0000000bff007c0c */ /* 0x000fe2000bf25310 */
[----:B------:R-:W-:Y:S01]  /*6510*/  IMAD.WIDE.U32 R4, R11, UR8, R2 ;  /* 0x000000080b047c25 */ /* 0x000fe2000f8e0002 */
[----:B------:R-:W-:-:S03]  /*6520*/  ULDC UR8, c[0x0][0x618] ;  /* 0x0001860000087ab9 */ /* 0x000fc60000000800 */
[----:B------:R-:W-:Y:S01]  /*6530*/  IMAD R11, R11, UR9, R10 ;  /* 0x000000090b0b7c24 */ /* 0x000fe2000f8e020a */
[----:B------:R-:W-:Y:S01]  /*6540*/  ULDC UR9, c[0x0][0x154] ;  /* 0x0000550000097ab9 */ /* 0x000fe20000000800 */
[----:B0-----:R-:W-:Y:S02]  /*6550*/  IMAD.MOV R10, RZ, RZ, -R20 ;  /* 0x000000ffff0a7224 */ /* 0x001fe400078e0a14 */
[----:B------:R-:W-:Y:S02]  /*6560*/  IMAD.IADD R5, R5, 0x1, R11 ;  /* 0x0000000105057824 */ /* 0x000fe400078e020b */
[----:B-1----:R-:W-:Y:S01]  /*6570*/  IMAD R17, R18, R10, R17 ;  /* 0x0000000a12117224 */ /* 0x002fe200078e0211 */
[----:B------:R-:W-:Y:S02]  /*6580*/  I2FP.F32.U32 R10, R6 ;  /* 0x00000006000a7245 */ /* 0x000fe40000201000 */
[--C-:B------:R-:W-:Y:S02]  /*6590*/  SHF.R.U64 R18, R4, UR8, R5.reuse ;  /* 0x0000000804127c19 */ /* 0x100fe40008001205 */
[----:B------:R-:W-:Y:S01]  /*65a0*/  SHF.R.U32.HI R5, RZ, UR8, R5 ;  /* 0x00000008ff057c19 */ /* 0x000fe20008011605 */
[----:B------:R-:W-:Y:S01]  /*65b0*/  FMUL R10, R10, UR9 ;  /* 0x000000090a0a7c20 */ /* 0x000fe20008400000 */
[----:B------:R-:W-:-:S02]  /*65c0*/  ULDC UR8, c[0x0][0x608] ;  /* 0x0001820000087ab9 */ /* 0x000fc40000000800 */
[--C-:B------:R-:W-:Y:S01]  /*65d0*/  SHF.R.U64 R20, R18, UR8, R5.reuse ;  /* 0x0000000812147c19 */ /* 0x100fe20008001205 */
[----:B------:R0:W1:Y:S01]  /*65e0*/  F2I.U32.TRUNC.NTZ R22, R10 ;  /* 0x0000000a00167305 */ /* 0x000062000020f000 */
[----:B------:R-:W-:Y:S01]  /*65f0*/  SHF.R.U32.HI R5, RZ, UR8, R5 ;  /* 0x00000008ff057c19 */ /* 0x000fe20008011605 */
[----:B------:R-:W-:-:S03]  /*6600*/  ULDC UR8, c[0x0][0x658] ;  /* 0x0001960000087ab9 */ /* 0x000fc60000000800 */
[--C-:B------:R-:W-:Y:S02]  /*6610*/  SHF.R.U64 R19, R20, UR8, R5.reuse ;  /* 0x0000000814137c19 */ /* 0x100fe40008001205 */
[----:B------:R-:W-:-:S03]  /*6620*/  SHF.R.U32.HI R23, RZ, UR8, R5 ;  /* 0x00000008ff177c19 */ /* 0x000fc60008011605 */
[----:B------:R-:W-:Y:S02]  /*6630*/  IMAD.MOV.U32 R4, RZ, RZ, R19 ;  /* 0x000000ffff047224 */ /* 0x000fe400078e0013 */
[----:B------:R-:W-:Y:S01]  /*6640*/  IMAD.MOV.U32 R5, RZ, RZ, R23 ;  /* 0x000000ffff057224 */ /* 0x000fe200078e0017 */
[----:B0-----:R-:W-:Y:S06]  /*6650*/  @!P1 BRA `(.L_x_122) ;  /* 0x0000000000289947 */ /* 0x001fec0003800000 */
        /* <DEDUP_REMOVED lines=10> */
.L_x_122:
[----:B------:R-:W-:Y:S01]  /*6700*/  ULDC UR8, c[0x0][0x648] ;  /* 0x0001920000087ab9 */ /* 0x000fe20000000800 */
[----:B-1----:R-:W-:Y:S01]  /*6710*/  IMAD.MOV R22, RZ, RZ, -R22 ;  /* 0x000000ffff167224 */ /* 0x002fe200078e0a16 */
[----:B------:R-:W-:Y:S01]  /*6720*/  SHF.R.U64 R5, R4, UR8, R5 ;  /* 0x0000000804057c19 */ /* 0x000fe20008001205 */
[----:B------:R-:W-:Y:S01]  /*6730*/  ULDC UR8, c[0x0][0x638] ;  /* 0x00018e0000087ab9 */ /* 0x000fe20000000800 */
[----:B------:R-:W-:Y:S01]  /*6740*/  LOP3.LUT R4, R20, UR7, RZ, 0xc0, !PT ;  /* 0x0000000714047c12 */ /* 0x000fe2000f8ec0ff */
[----:B--2---:R-:W-:Y:S01]  /*6750*/  @P4 IMAD R17, R21, R22, R6 ;  /* 0x0000001615114224 */ /* 0x004fe200078e0206 */
[----:B------:R-:W-:Y:S01]  /*6760*/  LOP3.LUT R18, R18, UR4, RZ, 0xc0, !PT ;  /* 0x0000000412127c12 */ /* 0x000fe2000f8ec0ff */
[----:B------:R-:W-:Y:S01]  /*6770*/  IMAD.MOV R6, RZ, RZ, -R5 ;  /* 0x000000ffff067224 */ /* 0x000fe200078e0a05 */
[----:B------:R-:W-:Y:S01]  /*6780*/  ULDC UR9, c[0x0][0x610] ;  /* 0x0001840000097ab9 */ /* 0x000fe20000000800 */
[----:B------:R-:W-:Y:S02]  /*6790*/  IMAD R4, R5, UR5, R4 ;  /* 0x0000000505047c24 */ /* 0x000fe4000f8e0204 */
[----:B------:R-:W-:Y:S01]  /*67a0*/  IMAD R19, R6, UR8, R19 ;  /* 0x0000000806137c24 */ /* 0x000fe2000f8e0213 */
[----:B------:R-:W-:Y:S01]  /*67b0*/  ULDC UR8, c[0x0][0x600] ;  /* 0x0001800000087ab9 */ /* 0x000fe20000000800 */
[----:B------:R-:W-:-:S02]  /*67c0*/  IMAD R17, R4, UR9, R17 ;  /* 0x0000000904117c24 */ /* 0x000fc4000f8e0211 */
[----:B------:R-:W-:Y:S02]  /*67d0*/  IMAD R6, R19, UR8, R18 ;  /* 0x0000000813067c24 */ /* 0x000fe4000f8e0212 */
[----:B------:R-:W-:Y:S02]  /*67e0*/  IMAD.MOV.U32 R10, RZ, RZ, 0x1 ;  /* 0x00000001ff0a7424 */ /* 0x000fe400078e00ff */
[----:B------:R-:W-:Y:S01]  /*67f0*/  IMAD.MOV.U32 R5, RZ, RZ, R16 ;  /* 0x000000ffff057224 */ /* 0x000fe200078e0010 */
[----:B------:R-:W-:Y:S02]  /*6800*/  SEL R4, R6, R17, !P4 ;  /* 0x0000001106047207 */ /* 0x000fe40006000000 */
[----:B------:R-:W-:-:S07]  /*6810*/  SEL R6, R17, R6, !P4 ;  /* 0x0000000611067207 */ /* 0x000fce0006000000 */
.L_x_120:
[----:B------:R-:W-:Y:S05]  /*6820*/  BSYNC B1 ;  /* 0x0000000000017941 */ /* 0x000fea0003800000 */
.L_x_119:
[----:B------:R-:W-:-:S13]  /*6830*/  LOP3.LUT P1, RZ, R10, 0xff, RZ, 0xc0, !PT ;  /* 0x000000ff0aff7812 */ /* 0x000fda000782c0ff */
[----:B------:R-:W-:Y:S05]  /*6840*/  @P1 BRA `(.L_x_123) ;  /* 0xfffffff400301947 */ /* 0x000fea000383ffff */
[----:B------:R-:W-:Y:S05]  /*6850*/  BSYNC B0 ;  /* 0x0000000000007941 */ /* 0x000fea0003800000 */
.L_x_111:
[----:B------:R-:W-:-:S03]  /*6860*/  UMOV UR8, 0xffffffff ;  /* 0xffffffff00087882 */ /* 0x000fc60000000000 */
[----:B------:R-:W-:Y:S05]  /*6870*/  BRA.DIV UR8, `(.L_x_124) ;  /* 0x0000001208ac7947 */ /* 0x000fea000b800000 */
[----:B------:R-:W-:-:S13]  /*6880*/  ELECT P0, URZ, PT ;  /* 0x00000000003f782f */ /* 0x000fda0003800000 */
.L_x_164:
[----:B------:R-:W-:Y:S04]  /*6890*/  BSSY B0, `(.L_x_125) ;  /* 0x0000103000007945 */ /* 0x000fe80003800000 */
[----:B------:R-:W-:Y:S05]  /*68a0*/  @!P0 BRA `(.L_x_126) ;  /* 0x0000001000048947 */ /* 0x000fea0003800000 */
[----:B------:R-:W-:-:S04]  /*68b0*/  LOP3.LUT R7, R7, 0x2, RZ, 0xfc, !PT ;  /* 0x0000000207077812 */ /* 0x000fc800078efcff */
[----:B------:R-:W-:-:S13]  /*68c0*/  ISETP.NE.AND P0, PT, R7, 0x3, PT ;  /* 0x000000030700780c */ /* 0x000fda0003f05270 */
[----:B------:R-:W-:Y:S05]  /*68d0*/  @!P0 BRA `(.L_x_127) ;  /* 0x0000000000048947 */ /* 0x000fea0003800000 */
[----:B------:R-:W-:Y:S01]  /*68e0*/  BPT.TRAP 0x1 ;  /* 0x000000040000795c */ /* 0x000fe20000300000 */
.L_x_127:
[----:B------:R-:W0:Y:S01]  /*68f0*/  S2R R3, SR_CgaCtaId ;  /* 0x0000000000037919 */ /* 0x000e220000008800 */
[----:B------:R-:W-:Y:S02]  /*6900*/  MOV R0, 0x400 ;  /* 0x0000040000007802 */ /* 0x000fe40000000f00 */
[----:B------:R-:W-:Y:S02]  /*6910*/  SHF.L.U32 R2, R13, 0x1f, RZ ;  /* 0x0000001f0d027819 */ /* 0x000fe400000006ff */
[----:B0-----:R-:W-:-:S05]  /*6920*/  LEA R3, R3, R0, 0x18 ;  /* 0x0000000003037211 */ /* 0x001fca00078ec0ff */
[----:B------:R-:W-:-:S04]  /*6930*/  VIADD R3, R3, 0xe0 ;  /* 0x000000e003037836 */ /* 0x000fc80000000000 */
[C---:B------:R-:W-:Y:S02]  /*6940*/  IMAD R5, R12.reuse, 0x8, R3 ;  /* 0x000000080c057824 */ /* 0x040fe400078e0203 */
[----:B------:R-:W-:Y:S02]  /*6950*/  VIADD R12, R12, 0x1 ;  /* 0x000000010c0c7836 */ /* 0x000fe40000000000 */
[----:B------:R-:W0:Y:S03]  /*6960*/  SYNCS.PHASECHK.TRANS64.TRYWAIT P0, [R5+URZ], R2 ;  /* 0x00000002050075a7 */ /* 0x000e26000800017f */
[----:B------:R-:W-:-:S04]  /*6970*/  ISETP.NE.AND P1, PT, R12, 0x1c, PT ;  /* 0x0000001c0c00780c */ /* 0x000fc80003f25270 */
[----:B------:R-:W-:Y:S02]  /*6980*/  SEL R0, RZ, 0x1, P1 ;  /* 0x00000001ff007807 */ /* 0x000fe40000800000 */
[----:B------:R-:W-:Y:S02]  /*6990*/  SEL R12, R12, RZ, P1 ;  /* 0x000000ff0c0c7207 */ /* 0x000fe40000800000 */
[----:B------:R-:W-:-:S03]  /*69a0*/  LOP3.LUT R13, R13, R0, RZ, 0x3c, !PT ;  /* 0x000000000d0d7212 */ /* 0x000fc600078e3cff */
[----:B------:R-:W-:Y:S01]  /*69b0*/  IMAD R7, R12, 0x8, R3 ;  /* 0x000000080c077824 */ /* 0x000fe200078e0203 */
[----:B------:R-:W-:Y:S01]  /*69c0*/  SHF.L.U32 R4, R13, 0x1f, RZ ;  /* 0x0000001f0d047819 */ /* 0x000fe200000006ff */
[----:B0-----:R-:W-:Y:S06]  /*69d0*/  @!P0 BRA `(.L_x_128) ;  /* 0x0000001000788947 */ /* 0x001fec0003800000 */
.L_x_165:
[----:B------:R-:W1:Y:S01]  /*69e0*/  SYNCS.PHASECHK.TRANS64.TRYWAIT P0, [R7+URZ], R4 ;  /* 0x00000004070075a7 */ /* 0x000e62000800017f */
[----:B------:R-:W-:-:S05]  /*69f0*/  VIADD R0, R12, 0x1 ;  /* 0x000000010c007836 */ /* 0x000fca0000000000 */
[----:B------:R-:W-:-:S04]  /*6a00*/  ISETP.NE.AND P1, PT, R0, 0x1c, PT ;  /* 0x0000001c0000780c */ /* 0x000fc80003f25270 */
[----:B0-----:R-:W-:Y:S02]  /*6a10*/  SEL R2, RZ, 0x1, P1 ;  /* 0x00000001ff027807 */ /* 0x001fe40000800000 */
[----:B------:R-:W-:Y:S02]  /*6a20*/  SEL R0, R0, RZ, P1 ;  /* 0x000000ff00007207 */ /* 0x000fe40000800000 */
[----:B------:R-:W-:-:S03]  /*6a30*/  LOP3.LUT R13, R13, R2, RZ, 0x3c, !PT ;  /* 0x000000020d0d7212 */ /* 0x000fc600078e3cff */
[----:B------:R-:W-:Y:S01]  /*6a40*/  IMAD R6, R0, 0x8, R3 ;  /* 0x0000000800067824 */ /* 0x000fe200078e0203 */
[----:B------:R-:W-:Y:S01]  /*6a50*/  SHF.L.U32 R5, R13, 0x1f, RZ ;  /* 0x0000001f0d057819 */ /* 0x000fe200000006ff */
[----:B-1----:R-:W-:Y:S06]  /*6a60*/  @!P0 BRA `(.L_x_129) ;  /* 0x0000001000688947 */ /* 0x002fec0003800000 */
.L_x_166:
[----:B------:R-:W1:Y:S01]  /*6a70*/  SYNCS.PHASECHK.TRANS64.TRYWAIT P0, [R6+URZ], R5 ;  /* 0x00000005060075a7 */ /* 0x000e62000800017f */
[----:B------:R-:W-:-:S05]  /*6a80*/  VIADD R0, R0, 0x1 ;  /* 0x0000000100007836 */ /* 0x000fca0000000000 */
[----:B------:R-:W-:-:S04]  /*6a90*/  ISETP.NE.AND P1, PT, R0, 0x1c, PT ;  /* 0x0000001c0000780c */ /* 0x000fc80003f25270 */
[----:B------:R-:W-:Y:S02]  /*6aa0*/  SEL R2, RZ, 0x1, P1 ;  /* 0x00000001ff027807 */ /* 0x000fe40000800000 */
[----:B------:R-:W-:Y:S02]  /*6ab0*/  SEL R0, R0, RZ, P1 ;  /* 0x000000ff00007207 */ /* 0x000fe40000800000 */
[----:B------:R-:W-:-:S03]  /*6ac0*/  LOP3.LUT R13, R13, R2, RZ, 0x3c, !PT ;  /* 0x000000020d0d7212 */ /* 0x000fc600078e3cff */
[----:B0-----:R-:W-:Y:S01]  /*6ad0*/  IMAD R7, R0, 0x8, R3 ;  /* 0x0000000800077824 */ /* 0x001fe200078e0203 */
[----:B------:R-:W-:Y:S01]  /*6ae0*/  SHF.L.U32 R4, R13, 0x1f, RZ ;  /* 0x0000001f0d047819 */ /* 0x000fe200000006ff */
[----:B-1----:R-:W-:Y:S06]  /*6af0*/  @!P0 BRA `(.L_x_130) ;  /* 0x0000001000588947 */ /* 0x002fec0003800000 */
.L_x_167:
        /* <DEDUP_REMOVED lines=9> */
.L_x_168:
        /* <DEDUP_REMOVED lines=9> */
.L_x_169:
        /* <DEDUP_REMOVED lines=9> */
.L_x_170:
        /* <DEDUP_REMOVED lines=9> */
.L_x_171:
        /* <DEDUP_REMOVED lines=9> */
.L_x_172:
        /* <DEDUP_REMOVED lines=9> */
.L_x_173:
        /* <DEDUP_REMOVED lines=9> */
.L_x_174:
        /* <DEDUP_REMOVED lines=9> */
.L_x_175:
        /* <DEDUP_REMOVED lines=9> */
.L_x_176:
        /* <DEDUP_REMOVED lines=9> */
.L_x_177:
        /* <DEDUP_REMOVED lines=9> */
.L_x_178:
        /* <DEDUP_REMOVED lines=9> */
.L_x_179:
        /* <DEDUP_REMOVED lines=9> */
.L_x_180:
        /* <DEDUP_REMOVED lines=9> */
.L_x_181:
        /* <DEDUP_REMOVED lines=9> */
.L_x_182:
        /* <DEDUP_REMOVED lines=9> */
.L_x_183:
        /* <DEDUP_REMOVED lines=9> */
.L_x_184:
        /* <DEDUP_REMOVED lines=9> */
.L_x_185:
        /* <DEDUP_REMOVED lines=9> */
.L_x_186:
        /* <DEDUP_REMOVED lines=9> */
.L_x_187:
        /* <DEDUP_REMOVED lines=9> */
.L_x_188:
        /* <DEDUP_REMOVED lines=9> */
.L_x_189:
        /* <DEDUP_REMOVED lines=9> */
.L_x_190:
[----:B------:R-:W1:Y:S01]  /*77f0*/  SYNCS.PHASECHK.TRANS64.TRYWAIT P0, [R6+URZ], R5 ;  /* 0x00000005060075a7 */ /* 0x000e62000800017f */
[----:B------:R-:W-:-:S05]  /*7800*/  VIADD R0, R0, 0x1 ;  /* 0x0000000100007836 */ /* 0x000fca0000000000 */
[----:B------:R-:W-:-:S04]  /*7810*/  ISETP.NE.AND P1, PT, R0, 0x1c, PT ;  /* 0x0000001c0000780c */ /* 0x000fc80003f25270 */
[----:B------:R-:W-:Y:S02]  /*7820*/  SEL R2, RZ, 0x1, P1 ;  /* 0x00000001ff027807 */ /* 0x000fe40000800000 */
[----:B------:R-:W-:Y:S02]  /*7830*/  SEL R0, R0, RZ, P1 ;  /* 0x000000ff00007207 */ /* 0x000fe40000800000 */
[----:B------:R-:W-:Y:S01]  /*7840*/  LOP3.LUT R2, R13, R2, RZ, 0x3c, !PT ;  /* 0x000000020d027212 */ /* 0x000fe200078e3cff */
[----:B-1----:R-:W-:Y:S06]  /*7850*/  @!P0 BRA `(.L_x_154) ;  /* 0x0000000800e08947 */ /* 0x002fec0003800000 */
.L_x_191:
[----:B------:R-:W-:Y:S01]  /*7860*/  IMAD R3, R0, 0x8, R3 ;  /* 0x0000000800037824 */ /* 0x000fe200078e0203 */
[----:B------:R-:W-:-:S07]  /*7870*/  SHF.L.U32 R0, R2, 0x1f, RZ ;  /* 0x0000001f02007819 */ /* 0x000fce00000006ff */
.L_x_155:
[----:B--2---:R2:W3:Y:S02]  /*7880*/  SYNCS.PHASECHK.TRANS64.TRYWAIT P0, [R3+URZ], R0 ;  /* 0x00000000030075a7 */ /* 0x0044e4000800017f */
[----:B---3--:R-:W-:Y:S05]  /*7890*/  @!P0 NANOSLEEP.SYNCS 0x989680 ;  /* 0x009896800000895d */ /* 0x008fea0003900000 */
[----:B------:R-:W3:Y:S02]  /*78a0*/  @!P0 SYNCS.PHASECHK.TRANS64 P0, [R3+URZ], R0 ;  /* 0x00000000030085a7 */ /* 0x000ee4000800007f */
[----:B---3--:R-:W-:Y:S05]  /*78b0*/  @!P0 BRA `(.L_x_155) ;  /* 0xfffffffc00f08947 */ /* 0x008fea000383ffff */
.L_x_126:
[----:B------:R-:W-:Y:S05]  /*78c0*/  BSYNC B0 ;  /* 0x0000000000007941 */ /* 0x000fea0003800000 */
.L_x_125:
[----:B------:R-:W-:Y:S05]  /*78d0*/  EXIT ;  /* 0x000000000000794d */ /* 0x000fea0003800000 */
.L_x_20:
[----:B0-----:R-:W-:-:S04]  /*78e0*/  IMAD.U32 R17, RZ, RZ, UR15 ;  /* 0x0000000fff117e24 */ /* 0x001fc8000f8e00ff */
[----:B------:R0:W1:Y:S03]  /*78f0*/  SYNCS.PHASECHK.TRANS64.TRYWAIT P0, [R17+URZ+-0x8], R16 ;  /* 0xfffff810110075a7 */ /* 0x000066000800017f */
[----:B-1----:R-:W-:Y:S05]  /*7900*/  @!P0 NANOSLEEP.SYNCS 0x989680 ;  /* 0x009896800000895d */ /* 0x002fea0003900000 */
[----:B------:R-:W1:Y:S02]  /*7910*/  @!P0 SYNCS.PHASECHK.TRANS64 P0, [R17+URZ+-0x8], R16 ;  /* 0xfffff810110085a7 */ /* 0x000e64000800007f */
[----:B-1----:R-:W-:Y:S05]  /*7920*/  @!P0 BRA `(.L_x_20) ;  /* 0xfffffffc00ec8947 */ /* 0x002fea000383ffff */
[----:B------:R-:W-:Y:S05]  /*7930*/  BRA `(.L_x_156) ;  /* 0xffffffa000407947 */ /* 0x000fea000383ffff */
.L_x_25:
[----:B-1----:R-:W-:-:S04]  /*7940*/  IMAD.U32 R17, RZ, RZ, UR6 ;  /* 0x00000006ff117e24 */ /* 0x002fc8000f8e00ff */
[----:B------:R1:W4:Y:S03]  /*7950*/  SYNCS.PHASECHK.TRANS64.TRYWAIT P0, [R17+URZ], R16 ;  /* 0x00000010110075a7 */ /* 0x000326000800017f */
[----:B----4-:R-:W-:Y:S05]  /*7960*/  @!P0 NANOSLEEP.SYNCS 0x989680 ;  /* 0x009896800000895d */ /* 0x010fea0003900000 */
[----:B------:R-:W4:Y:S02]  /*7970*/  @!P0 SYNCS.PHASECHK.TRANS64 P0, [R17+URZ], R16 ;  /* 0x00000010110085a7 */ /* 0x000f24000800007f */
[----:B----4-:R-:W-:Y:S05]  /*7980*/  @!P0 BRA `(.L_x_25) ;  /* 0xfffffffc00ec8947 */ /* 0x010fea000383ffff */
[----:B------:R-:W-:Y:S05]  /*7990*/  BRA `(.L_x_24) ;  /* 0xffffffa000e87947 */ /* 0x000fea000383ffff */
.L_x_31:
[----:B-1----:R-:W-:-:S04]  /*79a0*/  IMAD.U32 R19, RZ, RZ, UR9 ;  /* 0x00000009ff137e24 */ /* 0x002fc8000f8e00ff */
[----:B------:R1:W4:Y:S03]  /*79b0*/  SYNCS.PHASECHK.TRANS64.TRYWAIT P0, [R19+URZ], R18 ;  /* 0x00000012130075a7 */ /* 0x000326000800017f */
[----:B----4-:R-:W-:Y:S05]  /*79c0*/  @!P0 NANOSLEEP.SYNCS 0x989680 ;  /* 0x009896800000895d */ /* 0x010fea0003900000 */
[----:B------:R-:W4:Y:S02]  /*79d0*/  @!P0 SYNCS.PHASECHK.TRANS64 P0, [R19+URZ], R18 ;  /* 0x00000012130085a7 */ /* 0x000f24000800007f */
[----:B----4-:R-:W-:Y:S05]  /*79e0*/  @!P0 BRA `(.L_x_31) ;  /* 0xfffffffc00ec8947 */ /* 0x010fea000383ffff */
[----:B------:R-:W-:Y:S05]  /*79f0*/  BRA `(.L_x_30) ;  /* 0xffffffa8003c7947 */ /* 0x000fea000383ffff */
.L_x_39:
[----:B0-----:R-:W-:-:S04]  /*7a00*/  IMAD.U32 R17, RZ, RZ, UR15 ;  /* 0x0000000fff117e24 */ /* 0x001fc8000f8e00ff */
[----:B------:R0:W1:Y:S03]  /*7a10*/  SYNCS.PHASECHK.TRANS64.TRYWAIT P0, [R17+URZ+0x8], R16 ;  /* 0x00000810110075a7 */ /* 0x000066000800017f */
[----:B-1----:R-:W-:Y:S05]  /*7a20*/  @!P0 NANOSLEEP.SYNCS 0x989680 ;  /* 0x009896800000895d */ /* 0x002fea0003900000 */
[----:B------:R-:W1:Y:S02]  /*7a30*/  @!P0 SYNCS.PHASECHK.TRANS64 P0, [R17+URZ+0x8], R16 ;  /* 0x00000810110085a7 */ /* 0x000e64000800007f */
[----:B-1----:R-:W-:Y:S05]  /*7a40*/  @!P0 BRA `(.L_x_39) ;  /* 0xfffffffc00ec8947 */ /* 0x002fea000383ffff */
[----:B------:R-:W-:Y:S05]  /*7a50*/  BRA `(.L_x_157) ;  /* 0xffffffb000887947 */ /* 0x000fea000383ffff */
.L_x_112:
[----:B------:R-:W-:Y:S01]  /*7a60*/  BSSY B1, `(.L_x_158) ;  /* 0x0000006000017945 */ /* 0x000fe20003800000 */
[----:B------:R-:W-:-:S07]  /*7a70*/  IMAD.MOV.U32 R10, RZ, RZ, -0x1 ;  /* 0xffffffffff0a7424 */ /* 0x000fce00078e00ff */
[----:B------:R-:W-:Y:S05]  /*7a80*/  WARPSYNC.COLLECTIVE R10, `(.L_x_159) ;  /* 0x000000000a0c7348 */ /* 0x000fea0003c00000 */
[----:B------:R-:W-:Y:S02]  /*7a90*/  ELECT P1, UR62, PT ;  /* 0x00000000003e782f */ /* 0x000fe40003820000 */
[----:B------:R-:W-:Y:S01]  /*7aa0*/  MOV R10, UR62 ;  /* 0x0000003e000a7c02 */ /* 0x000fe20008000f00 */
[----:B------:R-:W-:Y:S10]  /*7ab0*/  ENDCOLLECTIVE ;  /* 0x000000000000791b */ /* 0x000ff40003800000 */
.L_x_159:
[----:B------:R-:W-:Y:S05]  /*7ac0*/  BSYNC B1 ;  /* 0x0000000000017941 */ /* 0x000fea0003800000 */
.L_x_158:
[----:B------:R-:W-:Y:S05]  /*7ad0*/  BRA `(.L_x_160) ;  /* 0xffffffe000987947 */ /* 0x000fea000383ffff */
.L_x_115:
[----:B-1----:R1:W2:Y:S02]  /*7ae0*/  SYNCS.PHASECHK.TRANS64.TRYWAIT P1, [R19+URZ+0xe0], R10 ;  /* 0x0000e00a130075a7 */ /* 0x0022a4000802017f */
[----:B--2---:R-:W-:Y:S05]  /*7af0*/  @!P1 NANOSLEEP.SYNCS 0x989680 ;  /* 0x009896800000995d */ /* 0x004fea0003900000 */
[----:B------:R-:W2:Y:S02]  /*7b00*/  @!P1 SYNCS.PHASECHK.TRANS64 P1, [R19+URZ+0xe0], R10 ;  /* 0x0000e00a130095a7 */ /* 0x000ea4000802007f */
[----:B--2---:R-:W-:Y:S05]  /*7b10*/  @!P1 BRA `(.L_x_115) ;  /* 0xfffffffc00f09947 */ /* 0x004fea000383ffff */
[----:B------:R-:W-:Y:S05]  /*7b20*/  BRA `(.L_x_161) ;  /* 0xffffffe000d07947 */ /* 0x000fea000383ffff */
.L_x_124:
[----:B------:R-:W-:Y:S01]  /*7b30*/  BSSY B0, `(.L_x_162) ;  /* 0x0000006000007945 */ /* 0x000fe20003800000 */
[----:B------:R-:W-:-:S07]  /*7b40*/  IMAD.MOV.U32 R10, RZ, RZ, -0x1 ;  /* 0xffffffffff0a7424 */ /* 0x000fce00078e00ff */
[----:B------:R-:W-:Y:S05]  /*7b50*/  WARPSYNC.COLLECTIVE R10, `(.L_x_163) ;  /* 0x000000000a0c7348 */ /* 0x000fea0003c00000 */
[----:B------:R-:W-:Y:S02]  /*7b60*/  ELECT P1, UR62, PT ;  /* 0x00000000003e782f */ /* 0x000fe40003820000 */
[----:B------:R-:W-:Y:S01]  /*7b70*/  MOV R10, UR62 ;  /* 0x0000003e000a7c02 */ /* 0x000fe20008000f00 */
[----:B------:R-:W-:Y:S10]  /*7b80*/  ENDCOLLECTIVE ;  /* 0x000000000000791b */ /* 0x000ff40003800000 */
.L_x_163:
[----:B------:R-:W-:Y:S05]  /*7b90*/  BSYNC B0 ;  /* 0x0000000000007941 */ /* 0x000fea0003800000 */
.L_x_162:
[----:B------:R-:W-:Y:S01]  /*7ba0*/  PLOP3.LUT P0, PT, P1, PT, PT, 0x80, 0x0 ;  /* 0x000000000000781c */ /* 0x000fe20000f0f070 */
[----:B------:R-:W-:-:S12]  /*7bb0*/  BRA `(.L_x_164) ;  /* 0xffffffec00347947 */ /* 0x000fd8000383ffff */
.L_x_128:
[----:B0-----:R0:W1:Y:S02]  /*7bc0*/  SYNCS.PHASECHK.TRANS64.TRYWAIT P0, [R5+URZ], R2 ;  /* 0x00000002050075a7 */ /* 0x001064000800017f */
[----:B-1----:R-:W-:Y:S05]  /*7bd0*/  @!P0 NANOSLEEP.SYNCS 0x989680 ;  /* 0x009896800000895d */ /* 0x002fea0003900000 */
[----:B------:R-:W1:Y:S02]  /*7be0*/  @!P0 SYNCS.PHASECHK.TRANS64 P0, [R5+URZ], R2 ;  /* 0x00000002050085a7 */ /* 0x000e64000800007f */
[----:B-1----:R-:W-:Y:S05]  /*7bf0*/  @!P0 BRA `(.L_x_128) ;  /* 0xfffffffc00f08947 */ /* 0x002fea000383ffff */
[----:B------:R-:W-:Y:S05]  /*7c00*/  BRA `(.L_x_165) ;  /* 0xffffffec00747947 */ /* 0x000fea000383ffff */
.L_x_129:
[----:B0-----:R0:W1:Y:S02]  /*7c10*/  SYNCS.PHASECHK.TRANS64.TRYWAIT P0, [R7+URZ], R4 ;  /* 0x00000004070075a7 */ /* 0x001064000800017f */
[----:B-1----:R-:W-:Y:S05]  /*7c20*/  @!P0 NANOSLEEP.SYNCS 0x989680 ;  /* 0x009896800000895d */ /* 0x002fea0003900000 */
[----:B------:R-:W1:Y:S02]  /*7c30*/  @!P0 SYNCS.PHASECHK.TRANS64 P0, [R7+URZ], R4 ;  /* 0x00000004070085a7 */ /* 0x000e64000800007f */
[----:B-1----:R-:W-:Y:S05]  /*7c40*/  @!P0 BRA `(.L_x_129) ;  /* 0xfffffffc00f08947 */ /* 0x002fea000383ffff */
[----:B------:R-:W-:Y:S05]  /*7c50*/  BRA `(.L_x_166) ;  /* 0xffffffec00847947 */ /* 0x000fea000383ffff */
.L_x_130:
[----:B0-----:R0:W1:Y:S02]  /*7c60*/  SYNCS.PHASECHK.TRANS64.TRYWAIT P0, [R6+URZ], R5 ;  /* 0x00000005060075a7 */ /* 0x001064000800017f */
[----:B-1----:R-:W-:Y:S05]  /*7c70*/  @!P0 NANOSLEEP.SYNCS 0x989680 ;  /* 0x009896800000895d */ /* 0x002fea0003900000 */
[----:B------:R-:W1:Y:S02]  /*7c80*/  @!P0 SYNCS.PHASECHK.TRANS64 P0, [R6+URZ], R5 ;  /* 0x00000005060085a7 */ /* 0x000e64000800007f */
[----:B-1----:R-:W-:Y:S05]  /*7c90*/  @!P0 BRA `(.L_x_130) ;  /* 0xfffffffc00f08947 */ /* 0x002fea000383ffff */
[----:B------:R-:W-:Y:S05]  /*7ca0*/  BRA `(.L_x_167) ;  /* 0xffffffec00947947 */ /* 0x000fea000383ffff */
.L_x_131:
[----:B0-----:R0:W1:Y:S02]  /*7cb0*/  SYNCS.PHASECHK.TRANS64.TRYWAIT P0, [R7+URZ], R4 ;  /* 0x00000004070075a7 */ /* 0x001064000800017f */
[----:B-1----:R-:W-:Y:S05]  /*7cc0*/  @!P0 NANOSLEEP.SYNCS 0x989680 ;  /* 0x009896800000895d */ /* 0x002fea0003900000 */
[----:B------:R-:W1:Y:S02]  /*7cd0*/  @!P0 SYNCS.PHASECHK.TRANS64 P0, [R7+URZ], R4 ;  /* 0x00000004070085a7 */ /* 0x000e64000800007f */
[----:B-1----:R-:W-:Y:S05]  /*7ce0*/  @!P0 BRA `(.L_x_131) ;  /* 0xfffffffc00f08947 */ /* 0x002fea000383ffff */
[----:B------:R-:W-:Y:S05]  /*7cf0*/  BRA `(.L_x_168) ;  /* 0xffffffec00a47947 */ /* 0x000fea000383ffff */
.L_x_132:
[----:B0-----:R0:W1:Y:S02]  /*7d00*/  SYNCS.PHASECHK.TRANS64.TRYWAIT P0, [R6+URZ], R5 ;  /* 0x00000005060075a7 */ /* 0x001064000800017f */
[----:B-1----:R-:W-:Y:S05]  /*7d10*/  @!P0 NANOSLEEP.SYNCS 0x989680 ;  /* 0x009896800000895d */ /* 0x002fea0003900000 */
[----:B------:R-:W1:Y:S02]  /*7d20*/  @!P0 SYNCS.PHASECHK.TRANS64 P0, [R6+URZ], R5 ;  /* 0x00000005060085a7 */ /* 0x000e64000800007f */
[----:B-1----:R-:W-:Y:S05]  /*7d30*/  @!P0 BRA `(.L_x_132) ;  /* 0xfffffffc00f08947 */ /* 0x002fea000383ffff */
[----:B------:R-:W-:Y:S05]  /*7d40*/  BRA `(.L_x_169) ;  /* 0xffffffec00b47947 */ /* 0x000fea000383ffff */
.L_x_133:
[----:B0-----:R0:W1:Y:S02]  /*7d50*/  SYNCS.PHASECHK.TRANS64.TRYWAIT P0, [R7+URZ], R4 ;  /* 0x00000004070075a7 */ /* 0x001064000800017f */
[----:B-1----:R-:W-:Y:S05]  /*7d60*/  @!P0 NANOSLEEP.SYNCS 0x989680 ;  /* 0x009896800000895d */ /* 0x002fea0003900000 */
[----:B------:R-:W1:Y:S02]  /*7d70*/  @!P0 SYNCS.PHASECHK.TRANS64 P0, [R7+URZ], R4 ;  /* 0x00000004070085a7 */ /* 0x000e64000800007f */
[----:B-1----:R-:W-:Y:S05]  /*7d80*/  @!P0 BRA `(.L_x_133) ;  /* 0xfffffffc00f08947 */ /* 0x002fea000383ffff */
[----:B------:R-:W-:Y:S05]  /*7d90*/  BRA `(.L_x_170) ;  /* 0xffffffec00c47947 */ /* 0x000fea000383ffff */
.L_x_134:
[----:B0-----:R0:W1:Y:S02]  /*7da0*/  SYNCS.PHASECHK.TRANS64.TRYWAIT P0, [R6+URZ], R5 ;  /* 0x00000005060075a7 */ /* 0x001064000800017f */
[----:B-1----:R-:W-:Y:S05]  /*7db0*/  @!P0 NANOSLEEP.SYNCS 0x989680 ;  /* 0x009896800000895d */ /* 0x002fea0003900000 */
[----:B------:R-:W1:Y:S02]  /*7dc0*/  @!P0 SYNCS.PHASECHK.TRANS64 P0, [R6+URZ], R5 ;  /* 0x00000005060085a7 */ /* 0x000e64000800007f */
[----:B-1----:R-:W-:Y:S05]  /*7dd0*/  @!P0 BRA `(.L_x_134) ;  /* 0xfffffffc00f08947 */ /* 0x002fea000383ffff */
[----:B------:R-:W-:Y:S05]  /*7de0*/  BRA `(.L_x_171) ;  /* 0xffffffec00d47947 */ /* 0x000fea000383ffff */
.L_x_135:
[----:B0-----:R0:W1:Y:S02]  /*7df0*/  SYNCS.PHASECHK.TRANS64.TRYWAIT P0, [R7+URZ], R4 ;  /* 0x00000004070075a7 */ /* 0x001064000800017f */
[----:B-1----:R-:W-:Y:S05]  /*7e00*/  @!P0 NANOSLEEP.SYNCS 0x989680 ;  /* 0x009896800000895d */ /* 0x002fea0003900000 */
[----:B------:R-:W1:Y:S02]  /*7e10*/  @!P0 SYNCS.PHASECHK.TRANS64 P0, [R7+URZ], R4 ;  /* 0x00000004070085a7 */ /* 0x000e64000800007f */
[----:B-1----:R-:W-:Y:S05]  /*7e20*/  @!P0 BRA `(.L_x_135) ;  /* 0xfffffffc00f08947 */ /* 0x002fea000383ffff */
[----:B------:R-:W-:Y:S05]  /*7e30*/  BRA `(.L_x_172) ;  /* 0xffffffec00e47947 */ /* 0x000fea000383ffff */
.L_x_136:
[----:B0-----:R0:W1:Y:S02]  /*7e40*/  SYNCS.PHASECHK.TRANS64.TRYWAIT P0, [R6+URZ], R5 ;  /* 0x00000005060075a7 */ /* 0x001064000800017f */
[----:B-1----:R-:W-:Y:S05]  /*7e50*/  @!P0 NANOSLEEP.SYNCS 0x989680 ;  /* 0x009896800000895d */ /* 0x002fea0003900000 */
[----:B------:R-:W1:Y:S02]  /*7e60*/  @!P0 SYNCS.PHASECHK.TRANS64 P0, [R6+URZ], R5 ;  /* 0x00000005060085a7 */ /* 0x000e64000800007f */
[----:B-1----:R-:W-:Y:S05]  /*7e70*/  @!P0 BRA `(.L_x_136) ;  /* 0xfffffffc00f08947 */ /* 0x002fea000383ffff */
[----:B------:R-:W-:Y:S05]  /*7e80*/  BRA `(.L_x_173) ;  /* 0xffffffec00f47947 */ /* 0x000fea000383ffff */
.L_x_137:
[----:B0-----:R0:W1:Y:S02]  /*7e90*/  SYNCS.PHASECHK.TRANS64.TRYWAIT P0, [R7+URZ], R4 ;  /* 0x00000004070075a7 */ /* 0x001064000800017f */
[----:B-1----:R-:W-:Y:S05]  /*7ea0*/  @!P0 NANOSLEEP.SYNCS 0x989680 ;  /* 0x009896800000895d */ /* 0x002fea0003900000 */
[----:B------:R-:W1:Y:S02]  /*7eb0*/  @!P0 SYNCS.PHASECHK.TRANS64 P0, [R7+URZ], R4 ;  /* 0x00000004070085a7 */ /* 0x000e64000800007f */
[----:B-1----:R-:W-:Y:S05]  /*7ec0*/  @!P0 BRA `(.L_x_137) ;  /* 0xfffffffc00f08947 */ /* 0x002fea000383ffff */
[----:B------:R-:W-:Y:S05]  /*7ed0*/  BRA `(.L_x_174) ;  /* 0xfffffff000047947 */ /* 0x000fea000383ffff */
.L_x_138:
[----:B0-----:R0:W1:Y:S02]  /*7ee0*/  SYNCS.PHASECHK.TRANS64.TRYWAIT P0, [R6+URZ], R5 ;  /* 0x00000005060075a7 */ /* 0x001064000800017f */
[----:B-1----:R-:W-:Y:S05]  /*7ef0*/  @!P0 NANOSLEEP.SYNCS 0x989680 ;  /* 0x009896800000895d */ /* 0x002fea0003900000 */
[----:B------:R-:W1:Y:S02]  /*7f00*/  @!P0 SYNCS.PHASECHK.TRANS64 P0, [R6+URZ], R5 ;  /* 0x00000005060085a7 */ /* 0x000e64000800007f */
[----:B-1----:R-:W-:Y:S05]  /*7f10*/  @!P0 BRA `(.L_x_138) ;  /* 0xfffffffc00f08947 */ /* 0x002fea000383ffff */
[----:B------:R-:W-:Y:S05]  /*7f20*/  BRA `(.L_x_175) ;  /* 0xfffffff000147947 */ /* 0x000fea000383ffff */
.L_x_139:
[----:B0-----:R0:W1:Y:S02]  /*7f30*/  SYNCS.PHASECHK.TRANS64.TRYWAIT P0, [R7+URZ], R4 ;  /* 0x00000004070075a7 */ /* 0x001064000800017f */
[----:B-1----:R-:W-:Y:S05]  /*7f40*/  @!P0 NANOSLEEP.SYNCS 0x989680 ;  /* 0x009896800000895d */ /* 0x002fea0003900000 */
[----:B------:R-:W1:Y:S02]  /*7f50*/  @!P0 SYNCS.PHASECHK.TRANS64 P0, [R7+URZ], R4 ;  /* 0x00000004070085a7 */ /* 0x000e64000800007f */
[----:B-1----:R-:W-:Y:S05]  /*7f60*/  @!P0 BRA `(.L_x_139) ;  /* 0xfffffffc00f08947 */ /* 0x002fea000383ffff */
[----:B------:R-:W-:Y:S05]  /*7f70*/  BRA `(.L_x_176) ;  /* 0xfffffff000247947 */ /* 0x000fea000383ffff */
.L_x_140:
[----:B0-----:R0:W1:Y:S02]  /*7f80*/  SYNCS.PHASECHK.TRANS64.TRYWAIT P0, [R6+URZ], R5 ;  /* 0x00000005060075a7 */ /* 0x001064000800017f */
[----:B-1----:R-:W-:Y:S05]  /*7f90*/  @!P0 NANOSLEEP.SYNCS 0x989680 ;  /* 0x009896800000895d */ /* 0x002fea0003900000 */
[----:B------:R-:W1:Y:S02]  /*7fa0*/  @!P0 SYNCS.PHASECHK.TRANS64 P0, [R6+URZ], R5 ;  /* 0x00000005060085a7 */ /* 0x000e64000800007f */
[----:B-1----:R-:W-:Y:S05]  /*7fb0*/  @!P0 BRA `(.L_x_140) ;  /* 0xfffffffc00f08947 */ /* 0x002fea000383ffff */
[----:B------:R-:W-:Y:S05]  /*7fc0*/  BRA `(.L_x_177) ;  /* 0xfffffff000347947 */ /* 0x000fea000383ffff */
.L_x_141:
[----:B0-----:R0:W1:Y:S02]  /*7fd0*/  SYNCS.PHASECHK.TRANS64.TRYWAIT P0, [R7+URZ], R4 ;  /* 0x00000004070075a7 */ /* 0x001064000800017f */
[----:B-1----:R-:W-:Y:S05]  /*7fe0*/  @!P0 NANOSLEEP.SYNCS 0x989680 ;  /* 0x009896800000895d */ /* 0x002fea0003900000 */
[----:B------:R-:W1:Y:S02]  /*7ff0*/  @!P0 SYNCS.PHASECHK.TRANS64 P0, [R7+URZ], R4 ;  /* 0x00000004070085a7 */ /* 0x000e64000800007f */
[----:B-1----:R-:W-:Y:S05]  /*8000*/  @!P0 BRA `(.L_x_141) ;  /* 0xfffffffc00f08947 */ /* 0x002fea000383ffff */
[----:B------:R-:W-:Y:S05]  /*8010*/  BRA `(.L_x_178) ;  /* 0xfffffff000447947 */ /* 0x000fea000383ffff */
.L_x_142:
[----:B0-----:R0:W1:Y:S02]  /*8020*/  SYNCS.PHASECHK.TRANS64.TRYWAIT P0, [R6+URZ], R5 ;  /* 0x00000005060075a7 */ /* 0x001064000800017f */
[----:B-1----:R-:W-:Y:S05]  /*8030*/  @!P0 NANOSLEEP.SYNCS 0x989680 ;  /* 0x009896800000895d */ /* 0x002fea0003900000 */
[----:B------:R-:W1:Y:S02]  /*8040*/  @!P0 SYNCS.PHASECHK.TRANS64 P0, [R6+URZ], R5 ;  /* 0x00000005060085a7 */ /* 0x000e64000800007f */
[----:B-1----:R-:W-:Y:S05]  /*8050*/  @!P0 BRA `(.L_x_142) ;  /* 0xfffffffc00f08947 */ /* 0x002fea000383ffff */
[----:B------:R-:W-:Y:S05]  /*8060*/  BRA `(.L_x_179) ;  /* 0xfffffff000547947 */ /* 0x000fea000383ffff */
.L_x_143:
[----:B0-----:R0:W1:Y:S02]  /*8070*/  SYNCS.PHASECHK.TRANS64.TRYWAIT P0, [R7+URZ], R4 ;  /* 0x00000004070075a7 */ /* 0x001064000800017f */
[----:B-1----:R-:W-:Y:S05]  /*8080*/  @!P0 NANOSLEEP.SYNCS 0x989680 ;  /* 0x009896800000895d */ /* 0x002fea0003900000 */
[----:B------:R-:W1:Y:S02]  /*8090*/  @!P0 SYNCS.PHASECHK.TRANS64 P0, [R7+URZ], R4 ;  /* 0x00000004070085a7 */ /* 0x000e64000800007f */
[----:B-1----:R-:W-:Y:S05]  /*80a0*/  @!P0 BRA `(.L_x_143) ;  /* 0xfffffffc00f08947 */ /* 0x002fea000383ffff */
[----:B------:R-:W-:Y:S05]  /*80b0*/  BRA `(.L_x_180) ;  /* 0xfffffff000647947 */ /* 0x000fea000383ffff */
.L_x_144:
[----:B0-----:R0:W1:Y:S02]  /*80c0*/  SYNCS.PHASECHK.TRANS64.TRYWAIT P0, [R6+URZ], R5 ;  /* 0x00000005060075a7 */ /* 0x001064000800017f */
[----:B-1----:R-:W-:Y:S05]  /*80d0*/  @!P0 NANOSLEEP.SYNCS 0x989680 ;  /* 0x009896800000895d */ /* 0x002fea0003900000 */
[----:B------:R-:W1:Y:S02]  /*80e0*/  @!P0 SYNCS.PHASECHK.TRANS64 P0, [R6+URZ], R5 ;  /* 0x00000005060085a7 */ /* 0x000e64000800007f */
[----:B-1----:R-:W-:Y:S05]  /*80f0*/  @!P0 BRA `(.L_x_144) ;  /* 0xfffffffc00f08947 */ /* 0x002fea000383ffff */
[----:B------:R-:W-:Y:S05]  /*8100*/  BRA `(.L_x_181) ;  /* 0xfffffff000747947 */ /* 0x000fea000383ffff */
.L_x_145:
[----:B0-----:R0:W1:Y:S02]  /*8110*/  SYNCS.PHASECHK.TRANS64.TRYWAIT P0, [R7+URZ], R4 ;  /* 0x00000004070075a7 */ /* 0x001064000800017f */
[----:B-1----:R-:W-:Y:S05]  /*8120*/  @!P0 NANOSLEEP.SYNCS 0x989680 ;  /* 0x009896800000895d */ /* 0x002fea0003900000 */
[----:B------:R-:W1:Y:S02]  /*8130*/  @!P0 SYNCS.PHASECHK.TRANS64 P0, [R7+URZ], R4 ;  /* 0x00000004070085a7 */ /* 0x000e64000800007f */
[----:B-1----:R-:W-:Y:S05]  /*8140*/  @!P0 BRA `(.L_x_145) ;  /* 0xfffffffc00f08947 */ /* 0x002fea000383ffff */
[----:B------:R-:W-:Y:S05]  /*8150*/  BRA `(.L_x_182) ;  /* 0xfffffff000847947 */ /* 0x000fea000383ffff */
.L_x_146:
[----:B0-----:R0:W1:Y:S02]  /*8160*/  SYNCS.PHASECHK.TRANS64.TRYWAIT P0, [R6+URZ], R5 ;  /* 0x00000005060075a7 */ /* 0x001064000800017f */
[----:B-1----:R-:W-:Y:S05]  /*8170*/  @!P0 NANOSLEEP.SYNCS 0x989680 ;  /* 0x009896800000895d */ /* 0x002fea0003900000 */
[----:B------:R-:W1:Y:S02]  /*8180*/  @!P0 SYNCS.PHASECHK.TRANS64 P0, [R6+URZ], R5 ;  /* 0x00000005060085a7 */ /* 0x000e64000800007f */
[----:B-1----:R-:W-:Y:S05]  /*8190*/  @!P0 BRA `(.L_x_146) ;  /* 0xfffffffc00f08947 */ /* 0x002fea000383ffff */
[----:B------:R-:W-:Y:S05]  /*81a0*/  BRA `(.L_x_183) ;  /* 0xfffffff000947947 */ /* 0x000fea000383ffff */
.L_x_147:
[----:B0-----:R0:W1:Y:S02]  /*81b0*/  SYNCS.PHASECHK.TRANS64.TRYWAIT P0, [R7+URZ], R4 ;  /* 0x00000004070075a7 */ /* 0x001064000800017f */
[----:B-1----:R-:W-:Y:S05]  /*81c0*/  @!P0 NANOSLEEP.SYNCS 0x989680 ;  /* 0x009896800000895d */ /* 0x002fea0003900000 */
[----:B------:R-:W1:Y:S02]  /*81d0*/  @!P0 SYNCS.PHASECHK.TRANS64 P0, [R7+URZ], R4 ;  /* 0x00000004070085a7 */ /* 0x000e64000800007f */
[----:B-1----:R-:W-:Y:S05]  /*81e0*/  @!P0 BRA `(.L_x_147) ;  /* 0xfffffffc00f08947 */ /* 0x002fea000383ffff */
[----:B------:R-:W-:Y:S05]  /*81f0*/  BRA `(.L_x_184) ;  /* 0xfffffff000a47947 */ /* 0x000fea000383ffff */
.L_x_148:
[----:B0-----:R0:W1:Y:S02]  /*8200*/  SYNCS.PHASECHK.TRANS64.TRYWAIT P0, [R6+URZ], R5 ;  /* 0x00000005060075a7 */ /* 0x001064000800017f */
[----:B-1----:R-:W-:Y:S05]  /*8210*/  @!P0 NANOSLEEP.SYNCS 0x989680 ;  /* 0x009896800000895d */ /* 0x002fea0003900000 */
[----:B------:R-:W1:Y:S02]  /*8220*/  @!P0 SYNCS.PHASECHK.TRANS64 P0, [R6+URZ], R5 ;  /* 0x00000005060085a7 */ /* 0x000e64000800007f */
[----:B-1----:R-:W-:Y:S05]  /*8230*/  @!P0 BRA `(.L_x_148) ;  /* 0xfffffffc00f08947 */ /* 0x002fea000383ffff */
[----:B------:R-:W-:Y:S05]  /*8240*/  BRA `(.L_x_185) ;  /* 0xfffffff000b47947 */ /* 0x000fea000383ffff */
.L_x_149:
[----:B0-----:R0:W1:Y:S02]  /*8250*/  SYNCS.PHASECHK.TRANS64.TRYWAIT P0, [R7+URZ], R4 ;  /* 0x00000004070075a7 */ /* 0x001064000800017f */
[----:B-1----:R-:W-:Y:S05]  /*8260*/  @!P0 NANOSLEEP.SYNCS 0x989680 ;  /* 0x009896800000895d */ /* 0x002fea0003900000 */
[----:B------:R-:W1:Y:S02]  /*8270*/  @!P0 SYNCS.PHASECHK.TRANS64 P0, [R7+URZ], R4 ;  /* 0x00000004070085a7 */ /* 0x000e64000800007f */
[----:B-1----:R-:W-:Y:S05]  /*8280*/  @!P0 BRA `(.L_x_149) ;  /* 0xfffffffc00f08947 */ /* 0x002fea000383ffff */
[----:B------:R-:W-:Y:S05]  /*8290*/  BRA `(.L_x_186) ;  /* 0xfffffff000c47947 */ /* 0x000fea000383ffff */
.L_x_150:
[----:B0-----:R0:W1:Y:S02]  /*82a0*/  SYNCS.PHASECHK.TRANS64.TRYWAIT P0, [R6+URZ], R5 ;  /* 0x00000005060075a7 */ /* 0x001064000800017f */
[----:B-1----:R-:W-:Y:S05]  /*82b0*/  @!P0 NANOSLEEP.SYNCS 0x989680 ;  /* 0x009896800000895d */ /* 0x002fea0003900000 */
[----:B------:R-:W1:Y:S02]  /*82c0*/  @!P0 SYNCS.PHASECHK.TRANS64 P0, [R6+URZ], R5 ;  /* 0x00000005060085a7 */ /* 0x000e64000800007f */
[----:B-1----:R-:W-:Y:S05]  /*82d0*/  @!P0 BRA `(.L_x_150) ;  /* 0xfffffffc00f08947 */ /* 0x002fea000383ffff */
[----:B------:R-:W-:Y:S05]  /*82e0*/  BRA `(.L_x_187) ;  /* 0xfffffff000d47947 */ /* 0x000fea000383ffff */
.L_x_151:
[----:B0-----:R0:W1:Y:S02]  /*82f0*/  SYNCS.PHASECHK.TRANS64.TRYWAIT P0, [R7+URZ], R4 ;  /* 0x00000004070075a7 */ /* 0x001064000800017f */
[----:B-1----:R-:W-:Y:S05]  /*8300*/  @!P0 NANOSLEEP.SYNCS 0x989680 ;  /* 0x009896800000895d */ /* 0x002fea0003900000 */
[----:B------:R-:W1:Y:S02]  /*8310*/  @!P0 SYNCS.PHASECHK.TRANS64 P0, [R7+URZ], R4 ;  /* 0x00000004070085a7 */ /* 0x000e64000800007f */
[----:B-1----:R-:W-:Y:S05]  /*8320*/  @!P0 BRA `(.L_x_151) ;  /* 0xfffffffc00f08947 */ /* 0x002fea000383ffff */
[----:B------:R-:W-:Y:S05]  /*8330*/  BRA `(.L_x_188) ;  /* 0xfffffff000e47947 */ /* 0x000fea000383ffff */
.L_x_152:
[----:B0-----:R0:W1:Y:S02]  /*8340*/  SYNCS.PHASECHK.TRANS64.TRYWAIT P0, [R6+URZ], R5 ;  /* 0x00000005060075a7 */ /* 0x001064000800017f */
[----:B-1----:R-:W-:Y:S05]  /*8350*/  @!P0 NANOSLEEP.SYNCS 0x989680 ;  /* 0x009896800000895d */ /* 0x002fea0003900000 */
[----:B------:R-:W1:Y:S02]  /*8360*/  @!P0 SYNCS.PHASECHK.TRANS64 P0, [R6+URZ], R5 ;  /* 0x00000005060085a7 */ /* 0x000e64000800007f */
[----:B-1----:R-:W-:Y:S05]  /*8370*/  @!P0 BRA `(.L_x_152) ;  /* 0xfffffffc00f08947 */ /* 0x002fea000383ffff */
[----:B------:R-:W-:Y:S05]  /*8380*/  BRA `(.L_x_189) ;  /* 0xfffffff000f47947 */ /* 0x000fea000383ffff */
.L_x_153:
[----:B0-----:R0:W1:Y:S02]  /*8390*/  SYNCS.PHASECHK.TRANS64.TRYWAIT P0, [R7+URZ], R4 ;  /* 0x00000004070075a7 */ /* 0x001064000800017f */
[----:B-1----:R-:W-:Y:S05]  /*83a0*/  @!P0 NANOSLEEP.SYNCS 0x989680 ;  /* 0x009896800000895d */ /* 0x002fea0003900000 */
[----:B------:R-:W1:Y:S02]  /*83b0*/  @!P0 SYNCS.PHASECHK.TRANS64 P0, [R7+URZ], R4 ;  /* 0x00000004070085a7 */ /* 0x000e64000800007f */
[----:B-1----:R-:W-:Y:S05]  /*83c0*/  @!P0 BRA `(.L_x_153) ;  /* 0xfffffffc00f08947 */ /* 0x002fea000383ffff */
[----:B------:R-:W-:Y:S05]  /*83d0*/  BRA `(.L_x_190) ;  /* 0xfffffff400047947 */ /* 0x000fea000383ffff */
.L_x_154:
[----:B-1----:R1:W2:Y:S02]  /*83e0*/  SYNCS.PHASECHK.TRANS64.TRYWAIT P0, [R6+URZ], R5 ;  /* 0x00000005060075a7 */ /* 0x0022a4000800017f */
[----:B--2---:R-:W-:Y:S05]  /*83f0*/  @!P0 NANOSLEEP.SYNCS 0x989680 ;  /* 0x009896800000895d */ /* 0x004fea0003900000 */
[----:B------:R-:W2:Y:S02]  /*8400*/  @!P0 SYNCS.PHASECHK.TRANS64 P0, [R6+URZ], R5 ;  /* 0x00000005060085a7 */ /* 0x000ea4000800007f */
[----:B--2---:R-:W-:Y:S05]  /*8410*/  @!P0 BRA `(.L_x_154) ;  /* 0xfffffffc00f08947 */ /* 0x004fea000383ffff */
[----:B------:R-:W-:Y:S05]  /*8420*/  BRA `(.L_x_191) ;  /* 0xfffffff4000c7947 */ /* 0x000fea000383ffff */
.L_x_192:
[----:B------:R-:W-:-:S00]  /*8430*/  BRA `(.L_x_192) ;  /* 0xfffffffc00fc7947 */ /* 0x000fc0000383ffff */
[----:B------:R-:W-:-:S00]  /*8440*/  NOP ;  /* 0x0000000000007918 */ /* 0x000fc00000000000 */
        /* <DEDUP_REMOVED lines=11> */
.L_x_193:


//--------------------- .nv.shared._ZN7cutlass13device_kernelINS_4gemm6kernel13GemmUniversalIN4cute5tupleIJiiiiEEENS1_10collective13CollectiveMmaINS1_37MainloopSm90TmaGmmaWarpSpecializedFP8ILi28ENS5_IJNS4_1CILi2EEESB_NSA_ILi1EEEEEENS1_32KernelTmaWarpSpecializedPingpongEEENS5_IJNSA_ILi64EEESG_SG_EEENS_12float_e5m2_tENS5_IJlSC_lEEESI_SJ_NS4_8TiledMMAINS4_8MMA_AtomIJNS4_4SM904GMMA30MMA_64x64x32_F32E5M2E5M2_SS_TNILNSN_7ScaleInE1ELSP_1EEEEEENS4_6LayoutINS5_IJSC_SC_SC_EEENS5_IJNSA_ILi0EEESU_SU_EEEEENS5_IJNS4_10UnderscoreESX_SX_EEEEENS4_23SM90_TMA_LOAD_MULTICASTENS4_14ComposedLayoutINS4_7SwizzleILi2ELi4ELi3EEENS4_18smem_ptr_flag_bitsILi8EEENSS_INS5_IJNSA_ILi8EEESG_EEENS5_IJSG_SC_EEEEEEEvNS4_8identityES10_S1A_vS1B_EENS_8epilogue10collective6detail29Sm90TmaWarpSpecializedAdapterINS1E_15DefaultEpilogueISI_SJ_SJ_NS1D_6thread17LinearCombinationISI_Li1EffLNS1I_9ScaleType4KindE0ELNS_15FloatRoundStyleE2ESI_EENS1_15EpilogueDefaultEEEEEvvEEEEvNT_6ParamsE --------------------------
	.section	.nv.shared._ZN7cutlass13device_kernelINS_4gemm6kernel13GemmUniversalIN4cute5tupleIJiiiiEEENS1_10collective13CollectiveMmaINS1_37MainloopSm90TmaGmmaWarpSpecializedFP8ILi28ENS5_IJNS4_1CILi2EEESB_NSA_ILi1EEEEEENS1_32KernelTmaWarpSpecializedPingpongEEENS5_IJNSA_ILi64EEESG_SG_EEENS_12float_e5m2_tENS5_IJlSC_lEEESI_SJ_NS4_8TiledMMAINS4_8MMA_AtomIJNS4_4SM904GMMA30MMA_64x64x32_F32E5M2E5M2_SS_TNILNSN_7ScaleInE1ELSP_1EEEEEENS4_6LayoutINS5_IJSC_SC_SC_EEENS5_IJNSA_ILi0EEESU_SU_EEEEENS5_IJNS4_10UnderscoreESX_SX_EEEEENS4_23SM90_TMA_LOAD_MULTICASTENS4_14ComposedLayoutINS4_7SwizzleILi2ELi4ELi3EEENS4_18smem_ptr_flag_bitsILi8EEENSS_INS5_IJNSA_ILi8EEESG_EEENS5_IJSG_SC_EEEEEEEvNS4_8identityES10_S1A_vS1B_EENS_8epilogue10collective6detail29Sm90TmaWarpSpecializedAdapterINS1E_15DefaultEpilogueISI_SJ_SJ_NS1D_6thread17LinearCombinationISI_Li1EffLNS1I_9ScaleType4KindE0ELNS_15FloatRoundStyleE2ESI_EENS1_15EpilogueDefaultEEEEEvvEEEEvNT_6ParamsE,"aw",@nobits
	.sectionflags	@""
	.align	16
	.zero		1024


//--------------------- .nv.shared.reserved.0     --------------------------
	.section	.nv.shared.reserved.0,"aw",@nobits
	.weak		__nv_reservedSMEM_offset_0_alias
	.size		__nv_reservedSMEM_offset_0_alias, 0, 0
	.other		__nv_reservedSMEM_offset_0_alias,@"STO_CUDA_RESERVED_SHARED STV_DEFAULT"
__nv_reservedSMEM_offset_0_alias:
	.zero		0


//--------------------- .nv.global                --------------------------
	.section	.nv.global,"aw",@nobits
.nv.global:
	.type		_ZN40_INTERNAL_cebf13f0_4_k_cu_b39c9054_260374cute1_E,@object
	.size		_ZN40_INTERNAL_cebf13f0_4_k_cu_b39c9054_260374cute1_E,(_ZN40_INTERNAL_cebf13f0_4_k_cu_b39c9054_260374cuda3std3__45__cpo6cbeginE - _ZN40_INTERNAL_cebf13f0_4_k_cu_b39c9054_260374cute1_E)
_ZN40_INTERNAL_cebf13f0_4_k_cu_b39c9054_260374cute1_E:
	.zero		1
	.type		_ZN40_INTERNAL_cebf13f0_4_k_cu_b39c9054_260374cuda3std3__45__cpo6cbeginE,@object
	.size		_ZN40_INTERNAL_cebf13f0_4_k_cu_b39c9054_260374cuda3std3__45__cpo6cbeginE,(_ZN40_INTERNAL_cebf13f0_4_k_cu_b39c9054_260374cuda3std3__48in_placeE - _ZN40_INTERNAL_cebf13f0_4_k_cu_b39c9054_260374cuda3std3__45__cpo6cbeginE)
_ZN40_INTERNAL_cebf13f0_4_k_cu_b39c9054_260374cuda3std3__45__cpo6cbeginE:
	.zero		1
	.type		_ZN40_INTERNAL_cebf13f0_4_k_cu_b39c9054_260374cuda3std3__48in_placeE,@object
	.size		_ZN40_INTERNAL_cebf13f0_4_k_cu_b39c9054_260374cuda3std3__48in_placeE,(_ZN40_INTERNAL_cebf13f0_4_k_cu_b39c9054_260374cuda3std6ranges3__45__cpo9iter_moveE - _ZN40_INTERNAL_cebf13f0_4_k_cu_b39c9054_260374cuda3std3__48in_placeE)
_ZN40_INTERNAL_cebf13f0_4_k_cu_b39c9054_260374cuda3std3__48in_placeE:
	.zero		1
	.type		_ZN40_INTERNAL_cebf13f0_4_k_cu_b39c9054_260374cuda3std6ranges3__45__cpo9iter_moveE,@object
	.size		_ZN40_INTERNAL_cebf13f0_4_k_cu_b39c9054_260374cuda3std6ranges3__45__cpo9iter_moveE,(_ZN40_INTERNAL_cebf13f0_4_k_cu_b39c9054_260374cuda3std3__45__cpo5beginE - _ZN40_INTERNAL_cebf13f0_4_k_cu_b39c9054_260374cuda3std6ranges3__45__cpo9iter_moveE)
_ZN40_INTERNAL_cebf13f0_4_k_cu_b39c9054_260374cuda3std6ranges3__45__cpo9iter_moveE:
	.zero		1
	.type		_ZN40_INTERNAL_cebf13f0_4_k_cu_b39c9054_260374cuda3std3__45__cpo5beginE,@object
	.size		_ZN40_INTERNAL_cebf13f0_4_k_cu_b39c9054_260374cuda3std3__45__cpo5beginE,(_ZN40_INTERNAL_cebf13f0_4_k_cu_b39c9054_260374cuda3std3__442_GLOBAL__N__cebf13f0_4_k_cu_b39c9054_260376ignoreE - _ZN40_INTERNAL_cebf13f0_4_k_cu_b39c9054_260374cuda3std3__45__cpo5beginE)
_ZN40_INTERNAL_cebf13f0_4_k_cu_b39c9054_260374cuda3std3__45__cpo5beginE:
	.zero		1
	.type		_ZN40_INTERNAL_cebf13f0_4_k_cu_b39c9054_260374cuda3std3__442_GLOBAL__N__cebf13f0_4_k_cu_b39c9054_260376ignoreE,@object
	.size		_ZN40_INTERNAL_cebf13f0_4_k_cu_b39c9054_260374cuda3std3__442_GLOBAL__N__cebf13f0_4_k_cu_b39c9054_260376ignoreE,(_ZN40_INTERNAL_cebf13f0_4_k_cu_b39c9054_260374cute7productE - _ZN40_INTERNAL_cebf13f0_4_k_cu_b39c9054_260374cuda3std3__442_GLOBAL__N__cebf13f0_4_k_cu_b39c9054_260376ignoreE)
_ZN40_INTERNAL_cebf13f0_4_k_cu_b39c9054_260374cuda3std3__442_GLOBAL__N__cebf13f0_4_k_cu_b39c9054_260376ignoreE:
	.zero		1
	.type		_ZN40_INTERNAL_cebf13f0_4_k_cu_b39c9054_260374cute7productE,@object
	.size		_ZN40_INTERNAL_cebf13f0_4_k_cu_b39c9054_260374cute7productE,(_ZN40_INTERNAL_cebf13f0_4_k_cu_b39c9054_260374cuda3std3__45__cpo3endE - _ZN40_INTERNAL_cebf13f0_4_k_cu_b39c9054_260374cute7productE)
_ZN40_INTERNAL_cebf13f0_4_k_cu_b39c9054_260374cute7productE:
	.zero		1
	.type		_ZN40_INTERNAL_cebf13f0_4_k_cu_b39c9054_260374cuda3std3__45__cpo3endE,@object
	.size		_ZN40_INTERNAL_cebf13f0_4_k_cu_b39c9054_260374cuda3std3__45__cpo3endE,(_ZN40_INTERNAL_cebf13f0_4_k_cu_b39c9054_260374cuda3std3__419piecewise_constructE - _ZN40_INTERNAL_cebf13f0_4_k_cu_b39c9054_260374cuda3std3__45__cpo3endE)
_ZN40_INTERNAL_cebf13f0_4_k_cu_b39c9054_260374cuda3std3__45__cpo3endE:
	.zero		1
	.type		_ZN40_INTERNAL_cebf13f0_4_k_cu_b39c9054_260374cuda3std3__419piecewise_constructE,@object
	.size		_ZN40_INTERNAL_cebf13f0_4_k_cu_b39c9054_260374cuda3std3__419piecewise_constructE,(_ZN40_INTERNAL_cebf13f0_4_k_cu_b39c9054_260374cuda3std3__45__cpo4cendE - _ZN40_INTERNAL_cebf13f0_4_k_cu_b39c9054_260374cuda3std3__419piecewise_constructE)
_ZN40_INTERNAL_cebf13f0_4_k_cu_b39c9054_260374cuda3std3__419piecewise_constructE:
	.zero		1
	.type		_ZN40_INTERNAL_cebf13f0_4_k_cu_b39c9054_260374cuda3std3__45__cpo4cendE,@object
	.size		_ZN40_INTERNAL_cebf13f0_4_k_cu_b39c9054_260374cuda3std3__45__cpo4cendE,(_ZN40_INTERNAL_cebf13f0_4_k_cu_b39c9054_260374cuda3std6ranges3__45__cpo4swapE - _ZN40_INTERNAL_cebf13f0_4_k_cu_b39c9054_260374cuda3std3__45__cpo4cendE)
_ZN40_INTERNAL_cebf13f0_4_k_cu_b39c9054_260374cuda3std3__45__cpo4cendE:
	.zero		1
	.type		_ZN40_INTERNAL_cebf13f0_4_k_cu_b39c9054_260374cuda3std6ranges3__45__cpo4swapE,@object
	.size		_ZN40_INTERNAL_cebf13f0_4_k_cu_b39c9054_260374cuda3std6ranges3__45__cpo4swapE,(.L_7 - _ZN40_INTERNAL_cebf13f0_4_k_cu_b39c9054_260374cuda3std6ranges3__45__cpo4swapE)
_ZN40_INTERNAL_cebf13f0_4_k_cu_b39c9054_260374cuda3std6ranges3__45__cpo4swapE:
	.zero		1
.L_7:


//--------------------- .nv.constant0._ZN7cutlass13device_kernelINS_4gemm6kernel13GemmUniversalIN4cute5tupleIJiiiiEEENS1_10collective13CollectiveMmaINS1_37MainloopSm90TmaGmmaWarpSpecializedFP8ILi28ENS5_IJNS4_1CILi2EEESB_NSA_ILi1EEEEEENS1_32KernelTmaWarpSpecializedPingpongEEENS5_IJNSA_ILi64EEESG_SG_EEENS_12float_e5m2_tENS5_IJlSC_lEEESI_SJ_NS4_8TiledMMAINS4_8MMA_AtomIJNS4_4SM904GMMA30MMA_64x64x32_F32E5M2E5M2_SS_TNILNSN_7ScaleInE1ELSP_1EEEEEENS4_6LayoutINS5_IJSC_SC_SC_EEENS5_IJNSA_ILi0EEESU_SU_EEEEENS5_IJNS4_10UnderscoreESX_SX_EEEEENS4_23SM90_TMA_LOAD_MULTICASTENS4_14ComposedLayoutINS4_7SwizzleILi2ELi4ELi3EEENS4_18smem_ptr_flag_bitsILi8EEENSS_INS5_IJNSA_ILi8EEESG_EEENS5_IJSG_SC_EEEEEEEvNS4_8identityES10_S1A_vS1B_EENS_8epilogue10collective6detail29Sm90TmaWarpSpecializedAdapterINS1E_15DefaultEpilogueISI_SJ_SJ_NS1D_6thread17LinearCombinationISI_Li1EffLNS1I_9ScaleType4KindE0ELNS_15FloatRoundStyleE2ESI_EENS1_15EpilogueDefaultEEEEEvvEEEEvNT_6ParamsE --------------------------
	.section	.nv.constant0._ZN7cutlass13device_kernelINS_4gemm6kernel13GemmUniversalIN4cute5tupleIJiiiiEEENS1_10collective13CollectiveMmaINS1_37MainloopSm90TmaGmmaWarpSpecializedFP8ILi28ENS5_IJNS4_1CILi2EEESB_NSA_ILi1EEEEEENS1_32KernelTmaWarpSpecializedPingpongEEENS5_IJNSA_ILi64EEESG_SG_EEENS_12float_e5m2_tENS5_IJlSC_lEEESI_SJ_NS4_8TiledMMAINS4_8MMA_AtomIJNS4_4SM904GMMA30MMA_64x64x32_F32E5M2E5M2_SS_TNILNSN_7ScaleInE1ELSP_1EEEEEENS4_6LayoutINS5_IJSC_SC_SC_EEENS5_IJNSA_ILi0EEESU_SU_EEEEENS5_IJNS4_10UnderscoreESX_SX_EEEEENS4_23SM90_TMA_LOAD_MULTICASTENS4_14ComposedLayoutINS4_7SwizzleILi2ELi4ELi3EEENS4_18smem_ptr_flag_bitsILi8EEENSS_INS5_IJNSA_ILi8EEESG_EEENS5_IJSG_SC_EEEEEEEvNS4_8identityES10_S1A_vS1B_EENS_8epilogue10collective6detail29Sm90TmaWarpSpecializedAdapterINS1E_15DefaultEpilogueISI_SJ_SJ_NS1D_6thread17LinearCombinationISI_Li1EffLNS1I_9ScaleType4KindE0ELNS_15FloatRoundStyleE2ESI_EENS1_15EpilogueDefaultEEEEEvvEEEEvNT_6ParamsE,"a",@progbits
	.sectionflags	@""
	.align	4
.nv.constant0._ZN7cutlass13device_kernelINS_4gemm6kernel13GemmUniversalIN4cute5tupleIJiiiiEEENS1_10collective13CollectiveMmaINS1_37MainloopSm90TmaGmmaWarpSpecializedFP8ILi28ENS5_IJNS4_1CILi2EEESB_NSA_ILi1EEEEEENS1_32KernelTmaWarpSpecializedPingpongEEENS5_IJNSA_ILi64EEESG_SG_EEENS_12float_e5m2_tENS5_IJlSC_lEEESI_SJ_NS4_8TiledMMAINS4_8MMA_AtomIJNS4_4SM904GMMA30MMA_64x64x32_F32E5M2E5M2_SS_TNILNSN_7ScaleInE1ELSP_1EEEEEENS4_6LayoutINS5_IJSC_SC_SC_EEENS5_IJNSA_ILi0EEESU_SU_EEEEENS5_IJNS4_10UnderscoreESX_SX_EEEEENS4_23SM90_TMA_LOAD_MULTICASTENS4_14ComposedLayoutINS4_7SwizzleILi2ELi4ELi3EEENS4_18smem_ptr_flag_bitsILi8EEENSS_INS5_IJNSA_ILi8EEESG_EEENS5_IJSG_SC_EEEEEEEvNS4_8identityES10_S1A_vS1B_EENS_8epilogue10collective6detail29Sm90TmaWarpSpecializedAdapterINS1E_15DefaultEpilogueISI_SJ_SJ_NS1D_6thread17LinearCombinationISI_Li1EffLNS1I_9ScaleType4KindE0ELNS_15FloatRoundStyleE2ESI_EENS1_15EpilogueDefaultEEEEEvvEEEEvNT_6ParamsE:
	.zero		1664


//--------------------- SYMBOLS --------------------------

	.type		.nv.reservedSmem.offset0,@object
	.size		.nv.reservedSmem.offset0,0x4
